// auto-generated by cutlass_sweep.gemm — config: {"arch": "sm_100", "cluster_m": 1, "cluster_n": 1, "dtype": "e4m3", "dtype_b": "e4m3", "layout": "nt", "stages": 0, "tile_k": 256, "tile_m": 128, "tile_n": 48}
#include "cutlass/cutlass.h"
#include "cutlass/gemm/collective/collective_builder.hpp"
#include "cutlass/gemm/device/gemm_universal_adapter.h"
#include "cutlass/gemm/kernel/gemm_universal.hpp"
#include "cutlass/epilogue/collective/collective_builder.hpp"

using ElemA = cutlass::float_e4m3_t;
using ElemB = cutlass::float_e4m3_t;
using ElemCD = cutlass::float_e4m3_t;
using Acc  = float;
using TileShape    = cute::Shape<cute::_128, cute::_48, cute::_256>;
using ClusterShape = cute::Shape<cute::_1, cute::_1, cute::_1>;

using CollectiveEpilogue = typename cutlass::epilogue::collective::CollectiveBuilder<
    cutlass::arch::Sm100, cutlass::arch::OpClassTensorOp,
    TileShape, ClusterShape,
    cutlass::epilogue::collective::EpilogueTileAuto,
    Acc, Acc,
    ElemCD, cutlass::layout::RowMajor, 128 / cutlass::sizeof_bits<ElemCD>::value,
    ElemCD, cutlass::layout::RowMajor, 128 / cutlass::sizeof_bits<ElemCD>::value,
    cutlass::epilogue::collective::EpilogueScheduleAuto
  >::CollectiveOp;

using CollectiveMainloop = typename cutlass::gemm::collective::CollectiveBuilder<
    cutlass::arch::Sm100, cutlass::arch::OpClassTensorOp,
    ElemA, cutlass::layout::RowMajor, 128 / cutlass::sizeof_bits<ElemA>::value,
    ElemB, cutlass::layout::ColumnMajor, 128 / cutlass::sizeof_bits<ElemB>::value,
    Acc,
    TileShape, ClusterShape,
    cutlass::gemm::collective::StageCountAutoCarveout<static_cast<int>(sizeof(typename CollectiveEpilogue::SharedStorage))>,
    cutlass::gemm::collective::KernelScheduleAuto
  >::CollectiveOp;

using GemmKernel = cutlass::gemm::kernel::GemmUniversal<
    cute::Shape<int,int,int,int>,
    CollectiveMainloop,
    CollectiveEpilogue
>;
using Gemm = cutlass::gemm::device::GemmUniversalAdapter<GemmKernel>;

// Force the device kernel symbol into the cubin without needing a host main.
auto* _anchor = &cutlass::device_kernel<GemmKernel>;


// ===== COMPILED SASS (sm_100a) =====

	.target	sm_100a

	.elftype	@"ET_EXEC"


//--------------------- .note.nv.tkinfo           --------------------------
	.section	.note.nv.tkinfo,"",@"SHT_NOTE"
	.sectionflags	@"SHF_NOTE_NV_TKINFO"
	.tkinfo
        /*0018*/ 	.word	0x00000002
        /*0030*/ 	.string	""
        /*0030*/ 	.string	"ptxas"
        /*0030*/ 	.string	"Cuda compilation tools, release 13.0, V13.0.88"
        /*0030*/ 	.string	"Build cuda_13.0.r13.0/compiler.36424714_0"
        /*0030*/ 	.string	"-arch sm_100a -m 64 "



//--------------------- .note.nv.cuinfo           --------------------------
	.section	.note.nv.cuinfo,"",@"SHT_NOTE"
	.sectionflags	@"SHF_NOTE_NV_CUINFO"
        /*0018*/ 	.short	0x0002
        /*001a*/ 	.short	0x0064
        /*001c*/ 	.short	0x0082
	.zero		2


//--------------------- .nv.info                  --------------------------
	.section	.nv.info,"",@"SHT_CUDA_INFO"
	.align	4


	//----- nvinfo : EIATTR_REGCOUNT
	.align		4
        /*0000*/ 	.byte	0x04, 0x2f
        /*0002*/ 	.short	(.L_16 - .L_15)
	.align		4
.L_15:
        /*0004*/ 	.word	index@(_ZN7cutlass13device_kernelINS_4gemm6kernel13GemmUniversalIN4cute5tupleIJiiiiEEENS1_10collective13CollectiveMmaINS1_35MainloopSm100TmaUmmaWarpSpecializedILi4ELi2ELi4ENS5_IJNS4_1CILi1EEESB_SB_EEEEENS5_IJNSA_ILi128EEENSA_ILi48EEENSA_ILi256EEEEEENS_12float_e4m3_tENS5_IJlSB_lEEESI_SJ_NS4_8TiledMMAINS4_8MMA_AtomIJNS4_10MMA_TraitsINS4_19SM100_MMA_F8F6F4_SSEJSI_SI_fSE_SF_NS4_17integral_constantINS4_4UMMA5MajorELSQ_0EEESR_NSO_INSP_7ScaleInELSS_0EEEST_EEEEEENS4_6LayoutISC_NS5_IJNSA_ILi0EEESX_SX_EEEEENS5_IJNS4_10UnderscoreES10_S10_EEEEENS4_13SM90_TMA_LOADENS4_14ComposedLayoutINS4_7SwizzleILi3ELi4ELi3EEENS4_18smem_ptr_flag_bitsILi8EEENSW_INS5_IJNSA_ILi8EEESE_EEENS5_IJSE_SB_EEEEEEEvNS4_8identityES13_S1D_vS1E_EENS_8epilogue10collective18CollectiveEpilogueINS1G_23Sm100TmaWarpSpecializedILi1ELi1ELi48ELb0ELb0EEEJSH_NS5_IJNSW_ISE_SB_EENSW_ISF_SB_EEEEESI_SJ_SI_SJ_NS1G_6fusion15FusionCallbacksIS1K_NS1O_17LinearCombinationISI_fSI_fLNS_15FloatRoundStyleE2EEESH_S1N_JEEENS4_5SM1004TMEM4LOAD26SM100_TMEM_LOAD_32dp32b16xES13_NS14_INS15_ILi0ELi4ELi3EEES18_NSW_INS5_IJS19_NSA_ILi16EEEEEENS5_IJS1Z_SB_EEEEEEENS4_39AutoVectorizingCopyWithAssumedAlignmentILi128EEENS4_14SM90_TMA_STOREES23_S25_S25_EEEvvEEEEvNT_6ParamsE)
        /*0008*/ 	.word	0x0000009a


	//----- nvinfo : EIATTR_FRAME_SIZE
	.align		4
.L_16:
        /*000c*/ 	.byte	0x04, 0x11
        /*000e*/ 	.short	(.L_18 - .L_17)
	.align		4
.L_17:
        /*0010*/ 	.word	index@($__internal_2_$__cuda_sm10x_tcgen05_guardrail_trap_unallocated_columns_being_dealloced)
        /*0014*/ 	.word	0x00000000


	//----- nvinfo : EIATTR_FRAME_SIZE
	.align		4
.L_18:
        /*0018*/ 	.byte	0x04, 0x11
        /*001a*/ 	.short	(.L_20 - .L_19)
	.align		4
.L_19:
        /*001c*/ 	.word	index@($__internal_1_$__cuda_sm10x_tcgen05_guardrail_trap_phase_invalid_during_alloc)
        /*0020*/ 	.word	0x00000000


	//----- nvinfo : EIATTR_FRAME_SIZE
	.align		4
.L_20:
        /*0024*/ 	.byte	0x04, 0x11
        /*0026*/ 	.short	(.L_22 - .L_21)
	.align		4
.L_21:
        /*0028*/ 	.word	index@($__internal_0_$__cuda_sm10x_tcgen05_guardrail_trap_col_being_dealloced_not_returned_by_alloc)
        /*002c*/ 	.word	0x00000000


	//----- nvinfo : EIATTR_FRAME_SIZE
	.align		4
.L_22:
        /*0030*/ 	.byte	0x04, 0x11
        /*0032*/ 	.short	(.L_24 - .L_23)
	.align		4
.L_23:
        /*0034*/ 	.word	index@(_ZN7cutlass13device_kernelINS_4gemm6kernel13GemmUniversalIN4cute5tupleIJiiiiEEENS1_10collective13CollectiveMmaINS1_35MainloopSm100TmaUmmaWarpSpecializedILi4ELi2ELi4ENS5_IJNS4_1CILi1EEESB_SB_EEEEENS5_IJNSA_ILi128EEENSA_ILi48EEENSA_ILi256EEEEEENS_12float_e4m3_tENS5_IJlSB_lEEESI_SJ_NS4_8TiledMMAINS4_8MMA_AtomIJNS4_10MMA_TraitsINS4_19SM100_MMA_F8F6F4_SSEJSI_SI_fSE_SF_NS4_17integral_constantINS4_4UMMA5MajorELSQ_0EEESR_NSO_INSP_7ScaleInELSS_0EEEST_EEEEEENS4_6LayoutISC_NS5_IJNSA_ILi0EEESX_SX_EEEEENS5_IJNS4_10UnderscoreES10_S10_EEEEENS4_13SM90_TMA_LOADENS4_14ComposedLayoutINS4_7SwizzleILi3ELi4ELi3EEENS4_18smem_ptr_flag_bitsILi8EEENSW_INS5_IJNSA_ILi8EEESE_EEENS5_IJSE_SB_EEEEEEEvNS4_8identityES13_S1D_vS1E_EENS_8epilogue10collective18CollectiveEpilogueINS1G_23Sm100TmaWarpSpecializedILi1ELi1ELi48ELb0ELb0EEEJSH_NS5_IJNSW_ISE_SB_EENSW_ISF_SB_EEEEESI_SJ_SI_SJ_NS1G_6fusion15FusionCallbacksIS1K_NS1O_17LinearCombinationISI_fSI_fLNS_15FloatRoundStyleE2EEESH_S1N_JEEENS4_5SM1004TMEM4LOAD26SM100_TMEM_LOAD_32dp32b16xES13_NS14_INS15_ILi0ELi4ELi3EEES18_NSW_INS5_IJS19_NSA_ILi16EEEEEENS5_IJS1Z_SB_EEEEEEENS4_39AutoVectorizingCopyWithAssumedAlignmentILi128EEENS4_14SM90_TMA_STOREES23_S25_S25_EEEvvEEEEvNT_6ParamsE)
        /*0038*/ 	.word	0x00000000


	//----- nvinfo : EIATTR_MIN_STACK_SIZE
	.align		4
.L_24:
        /*003c*/ 	.byte	0x04, 0x12
        /*003e*/ 	.short	(.L_26 - .L_25)
	.align		4
.L_25:
        /*0040*/ 	.word	index@(_ZN7cutlass13device_kernelINS_4gemm6kernel13GemmUniversalIN4cute5tupleIJiiiiEEENS1_10collective13CollectiveMmaINS1_35MainloopSm100TmaUmmaWarpSpecializedILi4ELi2ELi4ENS5_IJNS4_1CILi1EEESB_SB_EEEEENS5_IJNSA_ILi128EEENSA_ILi48EEENSA_ILi256EEEEEENS_12float_e4m3_tENS5_IJlSB_lEEESI_SJ_NS4_8TiledMMAINS4_8MMA_AtomIJNS4_10MMA_TraitsINS4_19SM100_MMA_F8F6F4_SSEJSI_SI_fSE_SF_NS4_17integral_constantINS4_4UMMA5MajorELSQ_0EEESR_NSO_INSP_7ScaleInELSS_0EEEST_EEEEEENS4_6LayoutISC_NS5_IJNSA_ILi0EEESX_SX_EEEEENS5_IJNS4_10UnderscoreES10_S10_EEEEENS4_13SM90_TMA_LOADENS4_14ComposedLayoutINS4_7SwizzleILi3ELi4ELi3EEENS4_18smem_ptr_flag_bitsILi8EEENSW_INS5_IJNSA_ILi8EEESE_EEENS5_IJSE_SB_EEEEEEEvNS4_8identityES13_S1D_vS1E_EENS_8epilogue10collective18CollectiveEpilogueINS1G_23Sm100TmaWarpSpecializedILi1ELi1ELi48ELb0ELb0EEEJSH_NS5_IJNSW_ISE_SB_EENSW_ISF_SB_EEEEESI_SJ_SI_SJ_NS1G_6fusion15FusionCallbacksIS1K_NS1O_17LinearCombinationISI_fSI_fLNS_15FloatRoundStyleE2EEESH_S1N_JEEENS4_5SM1004TMEM4LOAD26SM100_TMEM_LOAD_32dp32b16xES13_NS14_INS15_ILi0ELi4ELi3EEES18_NSW_INS5_IJS19_NSA_ILi16EEEEEENS5_IJS1Z_SB_EEEEEEENS4_39AutoVectorizingCopyWithAssumedAlignmentILi128EEENS4_14SM90_TMA_STOREES23_S25_S25_EEEvvEEEEvNT_6ParamsE)
        /*0044*/ 	.word	0x00000000
.L_26:


//--------------------- .nv.compat                --------------------------
	.section	.nv.compat,"",@"SHT_CUDA_COMPAT_INFO"
	.align	4
        /*0000*/ 	.byte	0x02, 0x09, 0x01, 0x00, 0x02, 0x02, 0x02, 0x00, 0x02, 0x05, 0x05, 0x00, 0x03, 0x07, 0x01, 0x01
        /*0010*/ 	.byte	0x02, 0x03, 0x01, 0x00, 0x02, 0x06, 0x01, 0x00, 0x04, 0x0b, 0x08, 0x00, 0x09, 0x00, 0x00, 0x00
        /*0020*/ 	.byte	0x00, 0x00, 0x00, 0x00


//--------------------- .nv.info._ZN7cutlass13device_kernelINS_4gemm6kernel13GemmUniversalIN4cute5tupleIJiiiiEEENS1_10collective13CollectiveMmaINS1_35MainloopSm100TmaUmmaWarpSpecializedILi4ELi2ELi4ENS5_IJNS4_1CILi1EEESB_SB_EEEEENS5_IJNSA_ILi128EEENSA_ILi48EEENSA_ILi256EEEEEENS_12float_e4m3_tENS5_IJlSB_lEEESI_SJ_NS4_8TiledMMAINS4_8MMA_AtomIJNS4_10MMA_TraitsINS4_19SM100_MMA_F8F6F4_SSEJSI_SI_fSE_SF_NS4_17integral_constantINS4_4UMMA5MajorELSQ_0EEESR_NSO_INSP_7ScaleInELSS_0EEEST_EEEEEENS4_6LayoutISC_NS5_IJNSA_ILi0EEESX_SX_EEEEENS5_IJNS4_10UnderscoreES10_S10_EEEEENS4_13SM90_TMA_LOADENS4_14ComposedLayoutINS4_7SwizzleILi3ELi4ELi3EEENS4_18smem_ptr_flag_bitsILi8EEENSW_INS5_IJNSA_ILi8EEESE_EEENS5_IJSE_SB_EEEEEEEvNS4_8identityES13_S1D_vS1E_EENS_8epilogue10collective18CollectiveEpilogueINS1G_23Sm100TmaWarpSpecializedILi1ELi1ELi48ELb0ELb0EEEJSH_NS5_IJNSW_ISE_SB_EENSW_ISF_SB_EEEEESI_SJ_SI_SJ_NS1G_6fusion15FusionCallbacksIS1K_NS1O_17LinearCombinationISI_fSI_fLNS_15FloatRoundStyleE2EEESH_S1N_JEEENS4_5SM1004TMEM4LOAD26SM100_TMEM_LOAD_32dp32b16xES13_NS14_INS15_ILi0ELi4ELi3EEES18_NSW_INS5_IJS19_NSA_ILi16EEEEEENS5_IJS1Z_SB_EEEEEEENS4_39AutoVectorizingCopyWithAssumedAlignmentILi128EEENS4_14SM90_TMA_STOREES23_S25_S25_EEEvvEEEEvNT_6ParamsE --------------------------
	.section	.nv.info._ZN7cutlass13device_kernelINS_4gemm6kernel13GemmUniversalIN4cute5tupleIJiiiiEEENS1_10collective13CollectiveMmaINS1_35MainloopSm100TmaUmmaWarpSpecializedILi4ELi2ELi4ENS5_IJNS4_1CILi1EEESB_SB_EEEEENS5_IJNSA_ILi128EEENSA_ILi48EEENSA_ILi256EEEEEENS_12float_e4m3_tENS5_IJlSB_lEEESI_SJ_NS4_8TiledMMAINS4_8MMA_AtomIJNS4_10MMA_TraitsINS4_19SM100_MMA_F8F6F4_SSEJSI_SI_fSE_SF_NS4_17integral_constantINS4_4UMMA5MajorELSQ_0EEESR_NSO_INSP_7ScaleInELSS_0EEEST_EEEEEENS4_6LayoutISC_NS5_IJNSA_ILi0EEESX_SX_EEEEENS5_IJNS4_10UnderscoreES10_S10_EEEEENS4_13SM90_TMA_LOADENS4_14ComposedLayoutINS4_7SwizzleILi3ELi4ELi3EEENS4_18smem_ptr_flag_bitsILi8EEENSW_INS5_IJNSA_ILi8EEESE_EEENS5_IJSE_SB_EEEEEEEvNS4_8identityES13_S1D_vS1E_EENS_8epilogue10collective18CollectiveEpilogueINS1G_23Sm100TmaWarpSpecializedILi1ELi1ELi48ELb0ELb0EEEJSH_NS5_IJNSW_ISE_SB_EENSW_ISF_SB_EEEEESI_SJ_SI_SJ_NS1G_6fusion15FusionCallbacksIS1K_NS1O_17LinearCombinationISI_fSI_fLNS_15FloatRoundStyleE2EEESH_S1N_JEEENS4_5SM1004TMEM4LOAD26SM100_TMEM_LOAD_32dp32b16xES13_NS14_INS15_ILi0ELi4ELi3EEES18_NSW_INS5_IJS19_NSA_ILi16EEEEEENS5_IJS1Z_SB_EEEEEEENS4_39AutoVectorizingCopyWithAssumedAlignmentILi128EEENS4_14SM90_TMA_STOREES23_S25_S25_EEEvvEEEEvNT_6ParamsE,"",@"SHT_CUDA_INFO"
	.sectionflags	@""
	.align	4


	//----- nvinfo : EIATTR_CUDA_API_VERSION
	.align		4
        /*0000*/ 	.byte	0x04, 0x37
        /*0002*/ 	.short	(.L_28 - .L_27)
.L_27:
        /*0004*/ 	.word	0x00000082


	//----- nvinfo : EIATTR_KPARAM_INFO
	.align		4
.L_28:
        /*0008*/ 	.byte	0x04, 0x17
        /*000a*/ 	.short	(.L_30 - .L_29)
.L_29:
        /*000c*/ 	.word	0x00000000
        /*0010*/ 	.short	0x0000
        /*0012*/ 	.short	0x0000
        /*0014*/ 	.byte	0x00, 0xf0, 0x01, 0x20


	//----- nvinfo : EIATTR_AT_ENTRY_FRAGMENTS
	.align		4
.L_30:
        /*0018*/ 	.byte	0x04, 0x4f
        /*001a*/ 	.short	(.L_32 - .L_31)


	//   ....[0]....
.L_31:
        /*001c*/ 	.word	0x00000006


	//----- nvinfo : EIATTR_RESERVED_SMEM_USED
	.align		4
.L_32:
        /*0020*/ 	.byte	0x01, 0x41
	.zero		2


	//----- nvinfo : EIATTR_SPARSE_MMA_MASK
	.align		4
        /*0024*/ 	.byte	0x03, 0x50
        /*0026*/ 	.short	0x0000


	//----- nvinfo : EIATTR_TCGEN05_1CTA_USED
	.align		4
        /*0028*/ 	.byte	0x01, 0x51
	.zero		2


	//----- nvinfo : EIATTR_MAXREG_COUNT
	.align		4
        /*002c*/ 	.byte	0x03, 0x1b
        /*002e*/ 	.short	0x00ff


	//----- nvinfo : EIATTR_NUM_BARRIERS
	.align		4
        /*0030*/ 	.byte	0x02, 0x4c
        /*0032*/ 	.byte	0x07
	.zero		1


	//----- nvinfo : EIATTR_EXTERNS
	.align		4
        /*0034*/ 	.byte	0x04, 0x0f
        /*0036*/ 	.short	(.L_34 - .L_33)


	//   ....[0]....
	.align		4
.L_33:
        /*0038*/ 	.word	index@(__assertfail)


	//----- nvinfo : EIATTR_MERCURY_ISA_VERSION
	.align		4
.L_34:
        /*003c*/ 	.byte	0x03, 0x5f
        /*003e*/ 	.short	0x0101


	//----- nvinfo : EIATTR_INT_WARP_WIDE_INSTR_OFFSETS
	.align		4
        /*0040*/ 	.byte	0x04, 0x31
        /*0042*/ 	.short	(.L_36 - .L_35)


	//   ....[0]....
.L_35:
        /*0044*/ 	.word	0x00001ed0


	//   ....[1]....
        /*0048*/ 	.word	0x00003ae0


	//   ....[2]....
        /*004c*/ 	.word	0x00003b00


	//   ....[3]....
        /*0050*/ 	.word	0x00003b30


	//   ....[4]....
        /*0054*/ 	.word	0x00004560


	//   ....[5]....
        /*0058*/ 	.word	0x000045f0


	//   ....[6]....
        /*005c*/ 	.word	0x00004620


	//   ....[7]....
        /*0060*/ 	.word	0x000046f0


	//----- nvinfo : EIATTR_COOP_GROUP_MASK_REGIDS
	.align		4
.L_36:
        /*0064*/ 	.byte	0x04, 0x29
        /*0066*/ 	.short	(.L_38 - .L_37)


	//   ....[0]....
.L_37:
        /*0068*/ 	.word	0xffffffff


	//   ....[1]....
        /*006c*/ 	.word	0xffffffff


	//   ....[2]....
        /*0070*/ 	.word	0xffffffff


	//   ....[3]....
        /*0074*/ 	.word	0xffffffff


	//   ....[4]....
        /*0078*/ 	.word	0xffffffff


	//   ....[5]....
        /*007c*/ 	.word	0xffffffff


	//   ....[6]....
        /*0080*/ 	.word	0xffffffff


	//   ....[7]....
        /*0084*/ 	.word	0xffffffff


	//   ....[8]....
        /*0088*/ 	.word	0xffffffff


	//   ....[9]....
        /*008c*/ 	.word	0xffffffff


	//   ....[10]....
        /*0090*/ 	.word	0xffffffff


	//   ....[11]....
        /*0094*/ 	.word	0xffffffff


	//   ....[12]....
        /*0098*/ 	.word	0xffffffff


	//----- nvinfo : EIATTR_COOP_GROUP_INSTR_OFFSETS
	.align		4
.L_38:
        /*009c*/ 	.byte	0x04, 0x28
        /*009e*/ 	.short	(.L_40 - .L_39)


	//   ....[0]....
.L_39:
        /*00a0*/ 	.word	0x00000090


	//   ....[1]....
        /*00a4*/ 	.word	0x000004c0


	//   ....[2]....
        /*00a8*/ 	.word	0x00000630


	//   ....[3]....
        /*00ac*/ 	.word	0x00000770


	//   ....[4]....
        /*00b0*/ 	.word	0x00000870


	//   ....[5]....
        /*00b4*/ 	.word	0x000009e0


	//   ....[6]....
        /*00b8*/ 	.word	0x00000b80


	//   ....[7]....
        /*00bc*/ 	.word	0x00001db0


	//   ....[8]....
        /*00c0*/ 	.word	0x00002b90


	//   ....[9]....
        /*00c4*/ 	.word	0x00002da0


	//   ....[10]....
        /*00c8*/ 	.word	0x00002dd0


	//   ....[11]....
        /*00cc*/ 	.word	0x000039c0


	//   ....[12]....
        /*00d0*/ 	.word	0x00003bf0


	//----- nvinfo : EIATTR_VRC_CTA_INIT_COUNT
	.align		4
.L_40:
        /*00d4*/ 	.byte	0x02, 0x4a
        /*00d6*/ 	.byte	0x80
	.zero		1


	//----- nvinfo : EIATTR_SYSCALL_OFFSETS
	.align		4
        /*00d8*/ 	.byte	0x04, 0x46
        /*00da*/ 	.short	(.L_42 - .L_41)


	//   ....[0]....
.L_41:
        /*00dc*/ 	.word	0x000056b0


	//   ....[1]....
        /*00e0*/ 	.word	0x00005820


	//   ....[2]....
        /*00e4*/ 	.word	0x00005990


	//----- nvinfo : EIATTR_MBARRIER_INSTR_OFFSETS
	.align		4
.L_42:
        /*00e8*/ 	.byte	0x04, 0x39
        /*00ea*/ 	.short	(.L_44 - .L_43)


	//   ....[0]....
.L_43:
        /*00ec*/ 	.word	0x000005a0
        /*00f0*/ 	.word	0x000000ff
        /*00f4*/ 	.word	0x00000000
        /*00f8*/ 	.short	0x0100
        /*00fa*/ 	.byte	0x05
	.zero		1


	//   ....[1]....
        /*00fc*/ 	.word	0x000005b0
        /*0100*/ 	.word	0x000000ff
        /*0104*/ 	.word	0x00000020
        /*0108*/ 	.short	0x0100
        /*010a*/ 	.byte	0x05
	.zero		1


	//   ....[2]....
        /*010c*/ 	.word	0x000005c0
        /*0110*/ 	.word	0x000000ff
        /*0114*/ 	.word	0x00000008
        /*0118*/ 	.short	0x0100
        /*011a*/ 	.byte	0x05
	.zero		1


	//   ....[3]....
        /*011c*/ 	.word	0x000005d0
        /*0120*/ 	.word	0x000000ff
        /*0124*/ 	.word	0x00000028
        /*0128*/ 	.short	0x0100
        /*012a*/ 	.byte	0x05
	.zero		1


	//   ....[4]....
        /*012c*/ 	.word	0x000005e0
        /*0130*/ 	.word	0x000000ff
        /*0134*/ 	.word	0x00000010
        /*0138*/ 	.short	0x0100
        /*013a*/ 	.byte	0x05
	.zero		1


	//   ....[5]....
        /*013c*/ 	.word	0x000005f0
        /*0140*/ 	.word	0x000000ff
        /*0144*/ 	.word	0x00000030
        /*0148*/ 	.short	0x0100
        /*014a*/ 	.byte	0x05
	.zero		1


	//   ....[6]....
        /*014c*/ 	.word	0x00000600
        /*0150*/ 	.word	0x000000ff
        /*0154*/ 	.word	0x00000018
        /*0158*/ 	.short	0x0100
        /*015a*/ 	.byte	0x05
	.zero		1


	//   ....[7]....
        /*015c*/ 	.word	0x00000610
        /*0160*/ 	.word	0x000000ff
        /*0164*/ 	.word	0x00000038
        /*0168*/ 	.short	0x0100
        /*016a*/ 	.byte	0x05
	.zero		1


	//   ....[8]....
        /*016c*/ 	.word	0x00000740
        /*0170*/ 	.word	0x000000ff
        /*0174*/ 	.word	0x00000040
        /*0178*/ 	.short	0x0100
        /*017a*/ 	.byte	0x07
	.zero		1


	//   ....[9]....
        /*017c*/ 	.word	0x00000750
        /*0180*/ 	.word	0x000000ff
        /*0184*/ 	.word	0x00000048
        /*0188*/ 	.short	0x0100
        /*018a*/ 	.byte	0x07
	.zero		1


	//   ....[10]....
        /*018c*/ 	.word	0x00000840
        /*0190*/ 	.word	0x000000ff
        /*0194*/ 	.word	0x00000050
        /*0198*/ 	.short	0x0100
        /*019a*/ 	.byte	0x05
	.zero		1


	//   ....[11]....
        /*019c*/ 	.word	0x00000850
        /*01a0*/ 	.word	0x000000ff
        /*01a4*/ 	.word	0x00000058
        /*01a8*/ 	.short	0x0100
        /*01aa*/ 	.byte	0x05
	.zero		1


	//   ....[12]....
        /*01ac*/ 	.word	0x00000990
        /*01b0*/ 	.word	0x000000ff
        /*01b4*/ 	.word	0x00000060
        /*01b8*/ 	.short	0x0100
        /*01ba*/ 	.byte	0x05
	.zero		1


	//   ....[13]....
        /*01bc*/ 	.word	0x000009a0
        /*01c0*/ 	.word	0x000000ff
        /*01c4*/ 	.word	0x00000070
        /*01c8*/ 	.short	0x0100
        /*01ca*/ 	.byte	0x05
	.zero		1


	//   ....[14]....
        /*01cc*/ 	.word	0x000009b0
        /*01d0*/ 	.word	0x000000ff
        /*01d4*/ 	.word	0x00000068
        /*01d8*/ 	.short	0x0100
        /*01da*/ 	.byte	0x05
	.zero		1


	//   ....[15]....
        /*01dc*/ 	.word	0x000009c0
        /*01e0*/ 	.word	0x000000ff
        /*01e4*/ 	.word	0x00000078
        /*01e8*/ 	.short	0x0100
        /*01ea*/ 	.byte	0x05
	.zero		1


	//   ....[16]....
        /*01ec*/ 	.word	0x00000af0
        /*01f0*/ 	.word	0x000000ff
        /*01f4*/ 	.word	0x00000080
        /*01f8*/ 	.short	0x0100
        /*01fa*/ 	.byte	0x07
	.zero		1


	//   ....[17]....
        /*01fc*/ 	.word	0x00000b00
        /*0200*/ 	.word	0x000000ff
        /*0204*/ 	.word	0x000000a0
        /*0208*/ 	.short	0x0100
        /*020a*/ 	.byte	0x07
	.zero		1


	//   ....[18]....
        /*020c*/ 	.word	0x00000b10
        /*0210*/ 	.word	0x000000ff
        /*0214*/ 	.word	0x00000088
        /*0218*/ 	.short	0x0100
        /*021a*/ 	.byte	0x07
	.zero		1


	//   ....[19]....
        /*021c*/ 	.word	0x00000b20
        /*0220*/ 	.word	0x000000ff
        /*0224*/ 	.word	0x000000a8
        /*0228*/ 	.short	0x0100
        /*022a*/ 	.byte	0x07
	.zero		1


	//   ....[20]....
        /*022c*/ 	.word	0x00000b30
        /*0230*/ 	.word	0x000000ff
        /*0234*/ 	.word	0x00000090
        /*0238*/ 	.short	0x0100
        /*023a*/ 	.byte	0x07
	.zero		1


	//   ....[21]....
        /*023c*/ 	.word	0x00000b40
        /*0240*/ 	.word	0x000000ff
        /*0244*/ 	.word	0x000000b0
        /*0248*/ 	.short	0x0100
        /*024a*/ 	.byte	0x07
	.zero		1


	//   ....[22]....
        /*024c*/ 	.word	0x00000b50
        /*0250*/ 	.word	0x000000ff
        /*0254*/ 	.word	0x00000098
        /*0258*/ 	.short	0x0100
        /*025a*/ 	.byte	0x07
	.zero		1


	//   ....[23]....
        /*025c*/ 	.word	0x00000b60
        /*0260*/ 	.word	0x000000ff
        /*0264*/ 	.word	0x000000b8
        /*0268*/ 	.short	0x0100
        /*026a*/ 	.byte	0x07
	.zero		1


	//   ....[24]....
        /*026c*/ 	.word	0x00000c50
        /*0270*/ 	.word	0x000000ff
        /*0274*/ 	.word	0x000000c0
        /*0278*/ 	.short	0x0100
        /*027a*/ 	.byte	0x05
	.zero		1


	//   ....[25]....
        /*027c*/ 	.word	0x00000c60
        /*0280*/ 	.word	0x000000ff
        /*0284*/ 	.word	0x000000d0
        /*0288*/ 	.short	0x0100
        /*028a*/ 	.byte	0x05
	.zero		1


	//   ....[26]....
        /*028c*/ 	.word	0x00000c70
        /*0290*/ 	.word	0x000000ff
        /*0294*/ 	.word	0x000000c8
        /*0298*/ 	.short	0x0100
        /*029a*/ 	.byte	0x05
	.zero		1


	//   ....[27]....
        /*029c*/ 	.word	0x00000c80
        /*02a0*/ 	.word	0x000000ff
        /*02a4*/ 	.word	0x000000d8
        /*02a8*/ 	.short	0x0100
        /*02aa*/ 	.byte	0x05
	.zero		1


	//   ....[28]....
        /*02ac*/ 	.word	0x00001550
        /*02b0*/ 	.word	0x00000003
        /*02b4*/ 	.word	0x000000d0
        /*02b8*/ 	.short	0x010a
        /*02ba*/ 	.byte	0xff
	.zero		1


	//   ....[29]....
        /*02bc*/ 	.word	0x00001580
        /*02c0*/ 	.word	0x00000003
        /*02c4*/ 	.word	0x000000c0
        /*02c8*/ 	.short	0x0101
        /*02ca*/ 	.byte	0xff
	.zero		1


	//   ....[30]....
        /*02cc*/ 	.word	0x00001650
        /*02d0*/ 	.word	0x000000ff
        /*02d4*/ 	.word	0x00000020
        /*02d8*/ 	.short	0x010a
        /*02da*/ 	.byte	0x05
	.zero		1


	//   ....[31]....
        /*02dc*/ 	.word	0x000016f0
        /*02e0*/ 	.word	0x000000ff
        /*02e4*/ 	.word	0x00000020
        /*02e8*/ 	.short	0x010a
        /*02ea*/ 	.byte	0x21
	.zero		1


	//   ....[32]....
        /*02ec*/ 	.word	0x00001840
        /*02f0*/ 	.word	0x000000ff
        /*02f4*/ 	.word	0x00000020
        /*02f8*/ 	.short	0x010a
        /*02fa*/ 	.byte	0x08
	.zero		1


	//   ....[33]....
        /*02fc*/ 	.word	0x00001a10
        /*0300*/ 	.word	0x000000ff
        /*0304*/ 	.word	0x00000058
        /*0308*/ 	.short	0x0101
        /*030a*/ 	.byte	0x04
	.zero		1


	//   ....[34]....
        /*030c*/ 	.word	0x00001a30
        /*0310*/ 	.word	0x000000ff
        /*0314*/ 	.word	0x00000020
        /*0318*/ 	.short	0x010a
        /*031a*/ 	.byte	0x05
	.zero		1


	//   ....[35]....
        /*031c*/ 	.word	0x00001ab0
        /*0320*/ 	.word	0x000000ff
        /*0324*/ 	.word	0x00000020
        /*0328*/ 	.short	0x010a
        /*032a*/ 	.byte	0x21
	.zero		1


	//   ....[36]....
        /*032c*/ 	.word	0x00001c10
        /*0330*/ 	.word	0x000000ff
        /*0334*/ 	.word	0x00000020
        /*0338*/ 	.short	0x010a
        /*033a*/ 	.byte	0x08
	.zero		1


	//   ....[37]....
        /*033c*/ 	.word	0x00001de0
        /*0340*/ 	.word	0x00000002
        /*0344*/ 	.word	0x00000060
        /*0348*/ 	.short	0x010a
        /*034a*/ 	.byte	0xff
	.zero		1


	//   ....[38]....
        /*034c*/ 	.word	0x00001ea0
        /*0350*/ 	.word	0x00000002
        /*0354*/ 	.word	0x00000000
        /*0358*/ 	.short	0x0101
        /*035a*/ 	.byte	0xff
	.zero		1


	//   ....[39]....
        /*035c*/ 	.word	0x00002400
        /*0360*/ 	.word	0x000000ff
        /*0364*/ 	.word	0x00000000
        /*0368*/ 	.short	0x010a
        /*036a*/ 	.byte	0x05
	.zero		1


	//   ....[40]....
        /*036c*/ 	.word	0x00002490
        /*0370*/ 	.word	0x000000ff
        /*0374*/ 	.word	0x00000000
        /*0378*/ 	.short	0x010a
        /*037a*/ 	.byte	0x05
	.zero		1


	//   ....[41]....
        /*037c*/ 	.word	0x00002520
        /*0380*/ 	.word	0x000000ff
        /*0384*/ 	.word	0x00000000
        /*0388*/ 	.short	0x010a
        /*038a*/ 	.byte	0x05
	.zero		1


	//   ....[42]....
        /*038c*/ 	.word	0x000025c0
        /*0390*/ 	.word	0x00000000
        /*0394*/ 	.word	0x00000000
        /*0398*/ 	.short	0x010a
        /*039a*/ 	.byte	0xff
	.zero		1


	//   ....[43]....
        /*039c*/ 	.word	0x000026e0
        /*03a0*/ 	.word	0x00000002
        /*03a4*/ 	.word	0x000000c0
        /*03a8*/ 	.short	0x010a
        /*03aa*/ 	.byte	0xff
	.zero		1


	//   ....[44]....
        /*03ac*/ 	.word	0x00002740
        /*03b0*/ 	.word	0x00000004
        /*03b4*/ 	.word	0x00000000
        /*03b8*/ 	.short	0x0101
        /*03ba*/ 	.byte	0xff
	.zero		1


	//   ....[45]....
        /*03bc*/ 	.word	0x00002760
        /*03c0*/ 	.word	0x000000ff
        /*03c4*/ 	.word	0x00000070
        /*03c8*/ 	.short	0x010a
        /*03ca*/ 	.byte	0x05
	.zero		1


	//   ....[46]....
        /*03cc*/ 	.word	0x00002880
        /*03d0*/ 	.word	0x00000002
        /*03d4*/ 	.word	0x00000060
        /*03d8*/ 	.short	0x010a
        /*03da*/ 	.byte	0xff
	.zero		1


	//   ....[47]....
        /*03dc*/ 	.word	0x00002990
        /*03e0*/ 	.word	0x00000002
        /*03e4*/ 	.word	0x00000000
        /*03e8*/ 	.short	0x0101
        /*03ea*/ 	.byte	0xff
	.zero		1


	//   ....[48]....
        /*03ec*/ 	.word	0x00002a20
        /*03f0*/ 	.word	0x000000ff
        /*03f4*/ 	.word	0x00000070
        /*03f8*/ 	.short	0x0106
        /*03fa*/ 	.byte	0x05
	.zero		1


	//   ....[49]....
        /*03fc*/ 	.word	0x00002a40
        /*0400*/ 	.word	0x000000ff
        /*0404*/ 	.word	0x00000070
        /*0408*/ 	.short	0x010a
        /*040a*/ 	.byte	0x05
	.zero		1


	//   ....[50]....
        /*040c*/ 	.word	0x00002ad0
        /*0410*/ 	.word	0x000000ff
        /*0414*/ 	.word	0x00000070
        /*0418*/ 	.short	0x0106
        /*041a*/ 	.byte	0x04
	.zero		1


	//   ....[51]....
        /*041c*/ 	.word	0x00002b10
        /*0420*/ 	.word	0x00000000
        /*0424*/ 	.word	0x00000070
        /*0428*/ 	.short	0x010a
        /*042a*/ 	.byte	0xff
	.zero		1


	//   ....[52]....
        /*042c*/ 	.word	0x000030d0
        /*0430*/ 	.word	0x00000000
        /*0434*/ 	.word	0x00000060
        /*0438*/ 	.short	0x010a
        /*043a*/ 	.byte	0xff
	.zero		1


	//   ....[53]....
        /*043c*/ 	.word	0x000031e0
        /*0440*/ 	.word	0x00000003
        /*0444*/ 	.word	0x00000000
        /*0448*/ 	.short	0x0101
        /*044a*/ 	.byte	0xff
	.zero		1


	//   ....[54]....
        /*044c*/ 	.word	0x000031f0
        /*0450*/ 	.word	0x000000ff
        /*0454*/ 	.word	0x00000000
        /*0458*/ 	.short	0x010a
        /*045a*/ 	.byte	0x05
	.zero		1


	//   ....[55]....
        /*045c*/ 	.word	0x00003210
        /*0460*/ 	.word	0x000000ff
        /*0464*/ 	.word	0x000000a0
        /*0468*/ 	.short	0x010a
        /*046a*/ 	.byte	0x0e
	.zero		1


	//   ....[56]....
        /*046c*/ 	.word	0x000032e0
        /*0470*/ 	.word	0x000000ff
        /*0474*/ 	.word	0x00000000
        /*0478*/ 	.short	0x010a
        /*047a*/ 	.byte	0x13
	.zero		1


	//   ....[57]....
        /*047c*/ 	.word	0x00003410
        /*0480*/ 	.word	0x000000ff
        /*0484*/ 	.word	0x00000000
        /*0488*/ 	.short	0x010a
        /*048a*/ 	.byte	0x24
	.zero		1


	//   ....[58]....
        /*048c*/ 	.word	0x000037f0
        /*0490*/ 	.word	0x000000ff
        /*0494*/ 	.word	0x00000000
        /*0498*/ 	.short	0x010a
        /*049a*/ 	.byte	0x05
	.zero		1


	//   ....[59]....
        /*049c*/ 	.word	0x00003880
        /*04a0*/ 	.word	0x000000ff
        /*04a4*/ 	.word	0x00000000
        /*04a8*/ 	.short	0x010a
        /*04aa*/ 	.byte	0x05
	.zero		1


	//   ....[60]....
        /*04ac*/ 	.word	0x00003910
        /*04b0*/ 	.word	0x000000ff
        /*04b4*/ 	.word	0x00000000
        /*04b8*/ 	.short	0x010a
        /*04ba*/ 	.byte	0x05
	.zero		1


	//   ....[61]....
        /*04bc*/ 	.word	0x000039a0
        /*04c0*/ 	.word	0x000000ff
        /*04c4*/ 	.word	0x00000000
        /*04c8*/ 	.short	0x010a
        /*04ca*/ 	.byte	0x06
	.zero		1


	//   ....[62]....
        /*04cc*/ 	.word	0x00003de0
        /*04d0*/ 	.word	0x00000000
        /*04d4*/ 	.word	0x00000060
        /*04d8*/ 	.short	0x010a
        /*04da*/ 	.byte	0xff
	.zero		1


	//   ....[63]....
        /*04dc*/ 	.word	0x00003ed0
        /*04e0*/ 	.word	0x00000000
        /*04e4*/ 	.word	0x00000000
        /*04e8*/ 	.short	0x0101
        /*04ea*/ 	.byte	0xff
	.zero		1


	//   ....[64]....
        /*04ec*/ 	.word	0x000041f0
        /*04f0*/ 	.word	0x000000ff
        /*04f4*/ 	.word	0x00000058
        /*04f8*/ 	.short	0x010a
        /*04fa*/ 	.byte	0x07
	.zero		1


	//   ....[65]....
        /*04fc*/ 	.word	0x00004370
        /*0500*/ 	.word	0x000000ff
        /*0504*/ 	.word	0x00000048
        /*0508*/ 	.short	0x010a
        /*050a*/ 	.byte	0x07
	.zero		1


	//   ....[66]....
        /*050c*/ 	.word	0x00004770
        /*0510*/ 	.word	0x000000ff
        /*0514*/ 	.word	0x00000040
        /*0518*/ 	.short	0x010b
        /*051a*/ 	.byte	0x07
	.zero		1


	//   ....[67]....
        /*051c*/ 	.word	0x00004790
        /*0520*/ 	.word	0x000000ff
        /*0524*/ 	.word	0x00000000
        /*0528*/ 	.short	0x0101
        /*052a*/ 	.byte	0x25
	.zero		1


	//   ....[68]....
        /*052c*/ 	.word	0x000047d0
        /*0530*/ 	.word	0x00000000
        /*0534*/ 	.word	0x00000048
        /*0538*/ 	.short	0x010a
        /*053a*/ 	.byte	0xff
	.zero		1


	//   ....[69]....
        /*053c*/ 	.word	0x00004a30
        /*0540*/ 	.word	0x00000000
        /*0544*/ 	.word	0x00000060
        /*0548*/ 	.short	0x010a
        /*054a*/ 	.byte	0xff
	.zero		1


	//   ....[70]....
        /*054c*/ 	.word	0x00004b20
        /*0550*/ 	.word	0x00000000
        /*0554*/ 	.word	0x00000000
        /*0558*/ 	.short	0x0101
        /*055a*/ 	.byte	0xff
	.zero		1


	//   ....[71]....
        /*055c*/ 	.word	0x00005200
        /*0560*/ 	.word	0x000000ff
        /*0564*/ 	.word	0x00000040
        /*0568*/ 	.short	0x010a
        /*056a*/ 	.byte	0x2e
	.zero		1


	//   ....[72]....
        /*056c*/ 	.word	0x00005270
        /*0570*/ 	.word	0x000000ff
        /*0574*/ 	.word	0x00000080
        /*0578*/ 	.short	0x010a
        /*057a*/ 	.byte	0x32
	.zero		1


	//   ....[73]....
        /*057c*/ 	.word	0x00005330
        /*0580*/ 	.word	0x000000ff
        /*0584*/ 	.word	0x00000040
        /*0588*/ 	.short	0x010a
        /*058a*/ 	.byte	0x2e
	.zero		1


	//   ....[74]....
        /*058c*/ 	.word	0x00005520
        /*0590*/ 	.word	0x000000ff
        /*0594*/ 	.word	0x00000000
        /*0598*/ 	.short	0x0101
        /*059a*/ 	.byte	0x04
	.zero		1


	//   ....[75]....
        /*059c*/ 	.word	0x00005590
        /*05a0*/ 	.word	0x000000ff
        /*05a4*/ 	.word	0x00000080
        /*05a8*/ 	.short	0x010a
        /*05aa*/ 	.byte	0x32
	.zero		1


	//   ....[76]....
        /*05ac*/ 	.word	0x00005ac0
        /*05b0*/ 	.word	0x000000ff
        /*05b4*/ 	.word	0x00000000
        /*05b8*/ 	.short	0x0101
        /*05ba*/ 	.byte	0x05
	.zero		1


	//   ....[77]....
        /*05bc*/ 	.word	0x00006950
        /*05c0*/ 	.word	0x00000003
        /*05c4*/ 	.word	0x000000d0
        /*05c8*/ 	.short	0x010a
        /*05ca*/ 	.byte	0xff
	.zero		1


	//   ....[78]....
        /*05cc*/ 	.word	0x000069b0
        /*05d0*/ 	.word	0x00000002
        /*05d4*/ 	.word	0x00000020
        /*05d8*/ 	.short	0x010a
        /*05da*/ 	.byte	0xff
	.zero		1


	//   ....[79]....
        /*05dc*/ 	.word	0x00006a10
        /*05e0*/ 	.word	0x00000002
        /*05e4*/ 	.word	0x00000020
        /*05e8*/ 	.short	0x010a
        /*05ea*/ 	.byte	0xff
	.zero		1


	//   ....[80]....
        /*05ec*/ 	.word	0x00006a60
        /*05f0*/ 	.word	0x00000002
        /*05f4*/ 	.word	0x00000060
        /*05f8*/ 	.short	0x010a
        /*05fa*/ 	.byte	0xff
	.zero		1


	//   ....[81]....
        /*05fc*/ 	.word	0x00006ac0
        /*0600*/ 	.word	0x00000000
        /*0604*/ 	.word	0x00000000
        /*0608*/ 	.short	0x010a
        /*060a*/ 	.byte	0xff
	.zero		1


	//   ....[82]....
        /*060c*/ 	.word	0x00006b20
        /*0610*/ 	.word	0x00000000
        /*0614*/ 	.word	0x00000000
        /*0618*/ 	.short	0x010a
        /*061a*/ 	.byte	0xff
	.zero		1


	//   ....[83]....
        /*061c*/ 	.word	0x00006b80
        /*0620*/ 	.word	0x00000000
        /*0624*/ 	.word	0x00000000
        /*0628*/ 	.short	0x010a
        /*062a*/ 	.byte	0xff
	.zero		1


	//   ....[84]....
        /*062c*/ 	.word	0x00006bd0
        /*0630*/ 	.word	0x00000002
        /*0634*/ 	.word	0x000000c0
        /*0638*/ 	.short	0x010a
        /*063a*/ 	.byte	0xff
	.zero		1


	//   ....[85]....
        /*063c*/ 	.word	0x00006c30
        /*0640*/ 	.word	0x00000002
        /*0644*/ 	.word	0x00000070
        /*0648*/ 	.short	0x010a
        /*064a*/ 	.byte	0xff
	.zero		1


	//   ....[86]....
        /*064c*/ 	.word	0x00006c80
        /*0650*/ 	.word	0x00000002
        /*0654*/ 	.word	0x00000060
        /*0658*/ 	.short	0x010a
        /*065a*/ 	.byte	0xff
	.zero		1


	//   ....[87]....
        /*065c*/ 	.word	0x00006ce0
        /*0660*/ 	.word	0x00000000
        /*0664*/ 	.word	0x00000070
        /*0668*/ 	.short	0x010a
        /*066a*/ 	.byte	0xff
	.zero		1


	//   ....[88]....
        /*066c*/ 	.word	0x00006d30
        /*0670*/ 	.word	0x00000000
        /*0674*/ 	.word	0x00000060
        /*0678*/ 	.short	0x010a
        /*067a*/ 	.byte	0xff
	.zero		1


	//   ....[89]....
        /*067c*/ 	.word	0x00006d90
        /*0680*/ 	.word	0x00000003
        /*0684*/ 	.word	0x000000a0
        /*0688*/ 	.short	0x010a
        /*068a*/ 	.byte	0xff
	.zero		1


	//   ....[90]....
        /*068c*/ 	.word	0x00006df0
        /*0690*/ 	.word	0x00000000
        /*0694*/ 	.word	0x00000000
        /*0698*/ 	.short	0x010a
        /*069a*/ 	.byte	0xff
	.zero		1


	//   ....[91]....
        /*069c*/ 	.word	0x00006e50
        /*06a0*/ 	.word	0x00000000
        /*06a4*/ 	.word	0x00000000
        /*06a8*/ 	.short	0x010a
        /*06aa*/ 	.byte	0xff
	.zero		1


	//   ....[92]....
        /*06ac*/ 	.word	0x00006eb0
        /*06b0*/ 	.word	0x00000000
        /*06b4*/ 	.word	0x00000000
        /*06b8*/ 	.short	0x010a
        /*06ba*/ 	.byte	0xff
	.zero		1


	//   ....[93]....
        /*06bc*/ 	.word	0x00006f10
        /*06c0*/ 	.word	0x00000000
        /*06c4*/ 	.word	0x00000000
        /*06c8*/ 	.short	0x010a
        /*06ca*/ 	.byte	0xff
	.zero		1


	//   ....[94]....
        /*06cc*/ 	.word	0x00006f70
        /*06d0*/ 	.word	0x00000000
        /*06d4*/ 	.word	0x00000000
        /*06d8*/ 	.short	0x010a
        /*06da*/ 	.byte	0xff
	.zero		1


	//   ....[95]....
        /*06dc*/ 	.word	0x00006fc0
        /*06e0*/ 	.word	0x00000000
        /*06e4*/ 	.word	0x00000060
        /*06e8*/ 	.short	0x010a
        /*06ea*/ 	.byte	0xff
	.zero		1


	//   ....[96]....
        /*06ec*/ 	.word	0x00007020
        /*06f0*/ 	.word	0x00000000
        /*06f4*/ 	.word	0x00000058
        /*06f8*/ 	.short	0x010a
        /*06fa*/ 	.byte	0xff
	.zero		1


	//   ....[97]....
        /*06fc*/ 	.word	0x00007080
        /*0700*/ 	.word	0x00000003
        /*0704*/ 	.word	0x00000048
        /*0708*/ 	.short	0x010a
        /*070a*/ 	.byte	0xff
	.zero		1


	//   ....[98]....
        /*070c*/ 	.word	0x000070d0
        /*0710*/ 	.word	0x00000000
        /*0714*/ 	.word	0x00000060
        /*0718*/ 	.short	0x010a
        /*071a*/ 	.byte	0xff
	.zero		1


	//   ....[99]....
        /*071c*/ 	.word	0x00007130
        /*0720*/ 	.word	0x00000000
        /*0724*/ 	.word	0x00000040
        /*0728*/ 	.short	0x010a
        /*072a*/ 	.byte	0xff
	.zero		1


	//   ....[100]....
        /*072c*/ 	.word	0x00007190
        /*0730*/ 	.word	0x00000003
        /*0734*/ 	.word	0x00000080
        /*0738*/ 	.short	0x010a
        /*073a*/ 	.byte	0xff
	.zero		1


	//----- nvinfo : EIATTR_NUM_MBARRIERS
	.align		4
.L_44:
        /*073c*/ 	.byte	0x03, 0x38
        /*073e*/ 	.short	0x001c


	//----- nvinfo : EIATTR_EXIT_INSTR_OFFSETS
	.align		4
        /*0740*/ 	.byte	0x04, 0x1c
        /*0742*/ 	.short	(.L_46 - .L_45)


	//   ....[0]....
.L_45:
        /*0744*/ 	.word	0x000025f0


	//   ....[1]....
        /*0748*/ 	.word	0x00002ae0


	//   ....[2]....
        /*074c*/ 	.word	0x00002b40


	//   ....[3]....
        /*0750*/ 	.word	0x00003c00


	//   ....[4]....
        /*0754*/ 	.word	0x00004800


	//   ....[5]....
        /*0758*/ 	.word	0x00004840


	//   ....[6]....
        /*075c*/ 	.word	0x00006940


	//----- nvinfo : EIATTR_MAX_THREADS
	.align		4
.L_46:
        /*0760*/ 	.byte	0x04, 0x05
        /*0762*/ 	.short	(.L_48 - .L_47)
.L_47:
        /*0764*/ 	.word	0x00000100
        /*0768*/ 	.word	0x00000001
        /*076c*/ 	.word	0x00000001


	//----- nvinfo : EIATTR_CRS_STACK_SIZE
	.align		4
.L_48:
        /*0770*/ 	.byte	0x04, 0x1e
        /*0772*/ 	.short	(.L_50 - .L_49)
.L_49:
        /*0774*/ 	.word	0x00000000


	//----- nvinfo : EIATTR_CBANK_PARAM_SIZE
	.align		4
.L_50:
        /*0778*/ 	.byte	0x03, 0x19
        /*077a*/ 	.short	0x0800


	//----- nvinfo : EIATTR_PARAM_CBANK
	.align		4
        /*077c*/ 	.byte	0x04, 0x0a
        /*077e*/ 	.short	(.L_52 - .L_51)
	.align		4
.L_51:
        /*0780*/ 	.word	index@(.nv.constant0._ZN7cutlass13device_kernelINS_4gemm6kernel13GemmUniversalIN4cute5tupleIJiiiiEEENS1_10collective13CollectiveMmaINS1_35MainloopSm100TmaUmmaWarpSpecializedILi4ELi2ELi4ENS5_IJNS4_1CILi1EEESB_SB_EEEEENS5_IJNSA_ILi128EEENSA_ILi48EEENSA_ILi256EEEEEENS_12float_e4m3_tENS5_IJlSB_lEEESI_SJ_NS4_8TiledMMAINS4_8MMA_AtomIJNS4_10MMA_TraitsINS4_19SM100_MMA_F8F6F4_SSEJSI_SI_fSE_SF_NS4_17integral_constantINS4_4UMMA5MajorELSQ_0EEESR_NSO_INSP_7ScaleInELSS_0EEEST_EEEEEENS4_6LayoutISC_NS5_IJNSA_ILi0EEESX_SX_EEEEENS5_IJNS4_10UnderscoreES10_S10_EEEEENS4_13SM90_TMA_LOADENS4_14ComposedLayoutINS4_7SwizzleILi3ELi4ELi3EEENS4_18smem_ptr_flag_bitsILi8EEENSW_INS5_IJNSA_ILi8EEESE_EEENS5_IJSE_SB_EEEEEEEvNS4_8identityES13_S1D_vS1E_EENS_8epilogue10collective18CollectiveEpilogueINS1G_23Sm100TmaWarpSpecializedILi1ELi1ELi48ELb0ELb0EEEJSH_NS5_IJNSW_ISE_SB_EENSW_ISF_SB_EEEEESI_SJ_SI_SJ_NS1G_6fusion15FusionCallbacksIS1K_NS1O_17LinearCombinationISI_fSI_fLNS_15FloatRoundStyleE2EEESH_S1N_JEEENS4_5SM1004TMEM4LOAD26SM100_TMEM_LOAD_32dp32b16xES13_NS14_INS15_ILi0ELi4ELi3EEES18_NSW_INS5_IJS19_NSA_ILi16EEEEEENS5_IJS1Z_SB_EEEEEEENS4_39AutoVectorizingCopyWithAssumedAlignmentILi128EEENS4_14SM90_TMA_STOREES23_S25_S25_EEEvvEEEEvNT_6ParamsE)
        /*0784*/ 	.short	0x0380
        /*0786*/ 	.short	0x0800


	//----- nvinfo : EIATTR_SW_WAR
	.align		4
.L_52:
        /*0788*/ 	.byte	0x04, 0x36
        /*078a*/ 	.short	(.L_54 - .L_53)
.L_53:
        /*078c*/ 	.word	0x00000008
.L_54:


//--------------------- .nv.callgraph             --------------------------
	.section	.nv.callgraph,"",@"SHT_CUDA_CALLGRAPH"
	.align	4
	.sectionentsize	8
	.align		4
        /*0000*/ 	.word	0x00000000
	.align		4
        /*0004*/ 	.word	0xffffffff
	.align		4
        /*0008*/ 	.word	index@(_ZN7cutlass13device_kernelINS_4gemm6kernel13GemmUniversalIN4cute5tupleIJiiiiEEENS1_10collective13CollectiveMmaINS1_35MainloopSm100TmaUmmaWarpSpecializedILi4ELi2ELi4ENS5_IJNS4_1CILi1EEESB_SB_EEEEENS5_IJNSA_ILi128EEENSA_ILi48EEENSA_ILi256EEEEEENS_12float_e4m3_tENS5_IJlSB_lEEESI_SJ_NS4_8TiledMMAINS4_8MMA_AtomIJNS4_10MMA_TraitsINS4_19SM100_MMA_F8F6F4_SSEJSI_SI_fSE_SF_NS4_17integral_constantINS4_4UMMA5MajorELSQ_0EEESR_NSO_INSP_7ScaleInELSS_0EEEST_EEEEEENS4_6LayoutISC_NS5_IJNSA_ILi0EEESX_SX_EEEEENS5_IJNS4_10UnderscoreES10_S10_EEEEENS4_13SM90_TMA_LOADENS4_14ComposedLayoutINS4_7SwizzleILi3ELi4ELi3EEENS4_18smem_ptr_flag_bitsILi8EEENSW_INS5_IJNSA_ILi8EEESE_EEENS5_IJSE_SB_EEEEEEEvNS4_8identityES13_S1D_vS1E_EENS_8epilogue10collective18CollectiveEpilogueINS1G_23Sm100TmaWarpSpecializedILi1ELi1ELi48ELb0ELb0EEEJSH_NS5_IJNSW_ISE_SB_EENSW_ISF_SB_EEEEESI_SJ_SI_SJ_NS1G_6fusion15FusionCallbacksIS1K_NS1O_17LinearCombinationISI_fSI_fLNS_15FloatRoundStyleE2EEESH_S1N_JEEENS4_5SM1004TMEM4LOAD26SM100_TMEM_LOAD_32dp32b16xES13_NS14_INS15_ILi0ELi4ELi3EEES18_NSW_INS5_IJS19_NSA_ILi16EEEEEENS5_IJS1Z_SB_EEEEEEENS4_39AutoVectorizingCopyWithAssumedAlignmentILi128EEENS4_14SM90_TMA_STOREES23_S25_S25_EEEvvEEEEvNT_6ParamsE)
	.align		4
        /*000c*/ 	.word	index@(__assertfail)
	.align		4
        /*0010*/ 	.word	0x00000000
	.align		4
        /*0014*/ 	.word	0xfffffffe
	.align		4
        /*0018*/ 	.word	0x00000000
	.align		4
        /*001c*/ 	.word	0xfffffffd
	.align		4
        /*0020*/ 	.word	0x00000000
	.align		4
        /*0024*/ 	.word	0xfffffffc


//--------------------- .nv.constant4             --------------------------
	.section	.nv.constant4,"a",@progbits
	.align	8
	.align		8
.nv.constant4:
        /*0000*/ 	.dword	__assertfail
	.align		8
        /*0008*/ 	.dword	__unnamed_1
	.align		8
        /*0010*/ 	.dword	_ZN40_INTERNAL_e0b649bb_4_k_cu_9fe6ed62_203734cuda3std3__45__cpo5beginE
	.align		8
        /*0018*/ 	.dword	_ZN40_INTERNAL_e0b649bb_4_k_cu_9fe6ed62_203734cuda3std3__45__cpo3endE
	.align		8
        /*0020*/ 	.dword	_ZN40_INTERNAL_e0b649bb_4_k_cu_9fe6ed62_203734cuda3std3__45__cpo6cbeginE
	.align		8
        /*0028*/ 	.dword	_ZN40_INTERNAL_e0b649bb_4_k_cu_9fe6ed62_203734cuda3std3__45__cpo4cendE
	.align		8
        /*0030*/ 	.dword	_ZN40_INTERNAL_e0b649bb_4_k_cu_9fe6ed62_203734cuda3std3__442_GLOBAL__N__e0b649bb_4_k_cu_9fe6ed62_203736ignoreE
	.align		8
        /*0038*/ 	.dword	_ZN40_INTERNAL_e0b649bb_4_k_cu_9fe6ed62_203734cuda3std3__419piecewise_constructE
	.align		8
        /*0040*/ 	.dword	_ZN40_INTERNAL_e0b649bb_4_k_cu_9fe6ed62_203734cuda3std3__48in_placeE
	.align		8
        /*0048*/ 	.dword	_ZN40_INTERNAL_e0b649bb_4_k_cu_9fe6ed62_203734cuda3std6ranges3__45__cpo4swapE
	.align		8
        /*0050*/ 	.dword	_ZN40_INTERNAL_e0b649bb_4_k_cu_9fe6ed62_203734cuda3std6ranges3__45__cpo9iter_moveE
	.align		8
        /*0058*/ 	.dword	_ZN40_INTERNAL_e0b649bb_4_k_cu_9fe6ed62_203734cute7productE
	.align		8
        /*0060*/ 	.dword	_ZN40_INTERNAL_e0b649bb_4_k_cu_9fe6ed62_203734cute1_E
	.align		8
        /*0068*/ 	.dword	$str$25
	.align		8
        /*0070*/ 	.dword	$str$26


//--------------------- .text._ZN7cutlass13device_kernelINS_4gemm6kernel13GemmUniversalIN4cute5tupleIJiiiiEEENS1_10collective13CollectiveMmaINS1_35MainloopSm100TmaUmmaWarpSpecializedILi4ELi2ELi4ENS5_IJNS4_1CILi1EEESB_SB_EEEEENS5_IJNSA_ILi128EEENSA_ILi48EEENSA_ILi256EEEEEENS_12float_e4m3_tENS5_IJlSB_lEEESI_SJ_NS4_8TiledMMAINS4_8MMA_AtomIJNS4_10MMA_TraitsINS4_19SM100_MMA_F8F6F4_SSEJSI_SI_fSE_SF_NS4_17integral_constantINS4_4UMMA5MajorELSQ_0EEESR_NSO_INSP_7ScaleInELSS_0EEEST_EEEEEENS4_6LayoutISC_NS5_IJNSA_ILi0EEESX_SX_EEEEENS5_IJNS4_10UnderscoreES10_S10_EEEEENS4_13SM90_TMA_LOADENS4_14ComposedLayoutINS4_7SwizzleILi3ELi4ELi3EEENS4_18smem_ptr_flag_bitsILi8EEENSW_INS5_IJNSA_ILi8EEESE_EEENS5_IJSE_SB_EEEEEEEvNS4_8identityES13_S1D_vS1E_EENS_8epilogue10collective18CollectiveEpilogueINS1G_23Sm100TmaWarpSpecializedILi1ELi1ELi48ELb0ELb0EEEJSH_NS5_IJNSW_ISE_SB_EENSW_ISF_SB_EEEEESI_SJ_SI_SJ_NS1G_6fusion15FusionCallbacksIS1K_NS1O_17LinearCombinationISI_fSI_fLNS_15FloatRoundStyleE2EEESH_S1N_JEEENS4_5SM1004TMEM4LOAD26SM100_TMEM_LOAD_32dp32b16xES13_NS14_INS15_ILi0ELi4ELi3EEES18_NSW_INS5_IJS19_NSA_ILi16EEEEEENS5_IJS1Z_SB_EEEEEEENS4_39AutoVectorizingCopyWithAssumedAlignmentILi128EEENS4_14SM90_TMA_STOREES23_S25_S25_EEEvvEEEEvNT_6ParamsE --------------------------
	.section	.text._ZN7cutlass13device_kernelINS_4gemm6kernel13GemmUniversalIN4cute5tupleIJiiiiEEENS1_10collective13CollectiveMmaINS1_35MainloopSm100TmaUmmaWarpSpecializedILi4ELi2ELi4ENS5_IJNS4_1CILi1EEESB_SB_EEEEENS5_IJNSA_ILi128EEENSA_ILi48EEENSA_ILi256EEEEEENS_12float_e4m3_tENS5_IJlSB_lEEESI_SJ_NS4_8TiledMMAINS4_8MMA_AtomIJNS4_10MMA_TraitsINS4_19SM100_MMA_F8F6F4_SSEJSI_SI_fSE_SF_NS4_17integral_constantINS4_4UMMA5MajorELSQ_0EEESR_NSO_INSP_7ScaleInELSS_0EEEST_EEEEEENS4_6LayoutISC_NS5_IJNSA_ILi0EEESX_SX_EEEEENS5_IJNS4_10UnderscoreES10_S10_EEEEENS4_13SM90_TMA_LOADENS4_14ComposedLayoutINS4_7SwizzleILi3ELi4ELi3EEENS4_18smem_ptr_flag_bitsILi8EEENSW_INS5_IJNSA_ILi8EEESE_EEENS5_IJSE_SB_EEEEEEEvNS4_8identityES13_S1D_vS1E_EENS_8epilogue10collective18CollectiveEpilogueINS1G_23Sm100TmaWarpSpecializedILi1ELi1ELi48ELb0ELb0EEEJSH_NS5_IJNSW_ISE_SB_EENSW_ISF_SB_EEEEESI_SJ_SI_SJ_NS1G_6fusion15FusionCallbacksIS1K_NS1O_17LinearCombinationISI_fSI_fLNS_15FloatRoundStyleE2EEESH_S1N_JEEENS4_5SM1004TMEM4LOAD26SM100_TMEM_LOAD_32dp32b16xES13_NS14_INS15_ILi0ELi4ELi3EEES18_NSW_INS5_IJS19_NSA_ILi16EEEEEENS5_IJS1Z_SB_EEEEEEENS4_39AutoVectorizingCopyWithAssumedAlignmentILi128EEENS4_14SM90_TMA_STOREES23_S25_S25_EEEvvEEEEvNT_6ParamsE,"ax",@progbits
	.align	128
.text._ZN7cutlass13device_kernelINS_4gemm6kernel13GemmUniversalIN4cute5tupleIJiiiiEEENS1_10collective13CollectiveMmaINS1_35MainloopSm100TmaUmmaWarpSpecializedILi4ELi2ELi4ENS5_IJNS4_1CILi1EEESB_SB_EEEEENS5_IJNSA_ILi128EEENSA_ILi48EEENSA_ILi256EEEEEENS_12float_e4m3_tENS5_IJlSB_lEEESI_SJ_NS4_8TiledMMAINS4_8MMA_AtomIJNS4_10MMA_TraitsINS4_19SM100_MMA_F8F6F4_SSEJSI_SI_fSE_SF_NS4_17integral_constantINS4_4UMMA5MajorELSQ_0EEESR_NSO_INSP_7ScaleInELSS_0EEEST_EEEEEENS4_6LayoutISC_NS5_IJNSA_ILi0EEESX_SX_EEEEENS5_IJNS4_10UnderscoreES10_S10_EEEEENS4_13SM90_TMA_LOADENS4_14ComposedLayoutINS4_7SwizzleILi3ELi4ELi3EEENS4_18smem_ptr_flag_bitsILi8EEENSW_INS5_IJNSA_ILi8EEESE_EEENS5_IJSE_SB_EEEEEEEvNS4_8identityES13_S1D_vS1E_EENS_8epilogue10collective18CollectiveEpilogueINS1G_23Sm100TmaWarpSpecializedILi1ELi1ELi48ELb0ELb0EEEJSH_NS5_IJNSW_ISE_SB_EENSW_ISF_SB_EEEEESI_SJ_SI_SJ_NS1G_6fusion15FusionCallbacksIS1K_NS1O_17LinearCombinationISI_fSI_fLNS_15FloatRoundStyleE2EEESH_S1N_JEEENS4_5SM1004TMEM4LOAD26SM100_TMEM_LOAD_32dp32b16xES13_NS14_INS15_ILi0ELi4ELi3EEES18_NSW_INS5_IJS19_NSA_ILi16EEEEEENS5_IJS1Z_SB_EEEEEEENS4_39AutoVectorizingCopyWithAssumedAlignmentILi128EEENS4_14SM90_TMA_STOREES23_S25_S25_EEEvvEEEEvNT_6ParamsE:
        .type           _ZN7cutlass13device_kernelINS_4gemm6kernel13GemmUniversalIN4cute5tupleIJiiiiEEENS1_10collective13CollectiveMmaINS1_35MainloopSm100TmaUmmaWarpSpecializedILi4ELi2ELi4ENS5_IJNS4_1CILi1EEESB_SB_EEEEENS5_IJNSA_ILi128EEENSA_ILi48EEENSA_ILi256EEEEEENS_12float_e4m3_tENS5_IJlSB_lEEESI_SJ_NS4_8TiledMMAINS4_8MMA_AtomIJNS4_10MMA_TraitsINS4_19SM100_MMA_F8F6F4_SSEJSI_SI_fSE_SF_NS4_17integral_constantINS4_4UMMA5MajorELSQ_0EEESR_NSO_INSP_7ScaleInELSS_0EEEST_EEEEEENS4_6LayoutISC_NS5_IJNSA_ILi0EEESX_SX_EEEEENS5_IJNS4_10UnderscoreES10_S10_EEEEENS4_13SM90_TMA_LOADENS4_14ComposedLayoutINS4_7SwizzleILi3ELi4ELi3EEENS4_18smem_ptr_flag_bitsILi8EEENSW_INS5_IJNSA_ILi8EEESE_EEENS5_IJSE_SB_EEEEEEEvNS4_8identityES13_S1D_vS1E_EENS_8epilogue10collective18CollectiveEpilogueINS1G_23Sm100TmaWarpSpecializedILi1ELi1ELi48ELb0ELb0EEEJSH_NS5_IJNSW_ISE_SB_EENSW_ISF_SB_EEEEESI_SJ_SI_SJ_NS1G_6fusion15FusionCallbacksIS1K_NS1O_17LinearCombinationISI_fSI_fLNS_15FloatRoundStyleE2EEESH_S1N_JEEENS4_5SM1004TMEM4LOAD26SM100_TMEM_LOAD_32dp32b16xES13_NS14_INS15_ILi0ELi4ELi3EEES18_NSW_INS5_IJS19_NSA_ILi16EEEEEENS5_IJS1Z_SB_EEEEEEENS4_39AutoVectorizingCopyWithAssumedAlignmentILi128EEENS4_14SM90_TMA_STOREES23_S25_S25_EEEvvEEEEvNT_6ParamsE,@function
        .size           _ZN7cutlass13device_kernelINS_4gemm6kernel13GemmUniversalIN4cute5tupleIJiiiiEEENS1_10collective13CollectiveMmaINS1_35MainloopSm100TmaUmmaWarpSpecializedILi4ELi2ELi4ENS5_IJNS4_1CILi1EEESB_SB_EEEEENS5_IJNSA_ILi128EEENSA_ILi48EEENSA_ILi256EEEEEENS_12float_e4m3_tENS5_IJlSB_lEEESI_SJ_NS4_8TiledMMAINS4_8MMA_AtomIJNS4_10MMA_TraitsINS4_19SM100_MMA_F8F6F4_SSEJSI_SI_fSE_SF_NS4_17integral_constantINS4_4UMMA5MajorELSQ_0EEESR_NSO_INSP_7ScaleInELSS_0EEEST_EEEEEENS4_6LayoutISC_NS5_IJNSA_ILi0EEESX_SX_EEEEENS5_IJNS4_10UnderscoreES10_S10_EEEEENS4_13SM90_TMA_LOADENS4_14ComposedLayoutINS4_7SwizzleILi3ELi4ELi3EEENS4_18smem_ptr_flag_bitsILi8EEENSW_INS5_IJNSA_ILi8EEESE_EEENS5_IJSE_SB_EEEEEEEvNS4_8identityES13_S1D_vS1E_EENS_8epilogue10collective18CollectiveEpilogueINS1G_23Sm100TmaWarpSpecializedILi1ELi1ELi48ELb0ELb0EEEJSH_NS5_IJNSW_ISE_SB_EENSW_ISF_SB_EEEEESI_SJ_SI_SJ_NS1G_6fusion15FusionCallbacksIS1K_NS1O_17LinearCombinationISI_fSI_fLNS_15FloatRoundStyleE2EEESH_S1N_JEEENS4_5SM1004TMEM4LOAD26SM100_TMEM_LOAD_32dp32b16xES13_NS14_INS15_ILi0ELi4ELi3EEES18_NSW_INS5_IJS19_NSA_ILi16EEEEEENS5_IJS1Z_SB_EEEEEEENS4_39AutoVectorizingCopyWithAssumedAlignmentILi128EEENS4_14SM90_TMA_STOREES23_S25_S25_EEEvvEEEEvNT_6ParamsE,(.L_x_127 - _ZN7cutlass13device_kernelINS_4gemm6kernel13GemmUniversalIN4cute5tupleIJiiiiEEENS1_10collective13CollectiveMmaINS1_35MainloopSm100TmaUmmaWarpSpecializedILi4ELi2ELi4ENS5_IJNS4_1CILi1EEESB_SB_EEEEENS5_IJNSA_ILi128EEENSA_ILi48EEENSA_ILi256EEEEEENS_12float_e4m3_tENS5_IJlSB_lEEESI_SJ_NS4_8TiledMMAINS4_8MMA_AtomIJNS4_10MMA_TraitsINS4_19SM100_MMA_F8F6F4_SSEJSI_SI_fSE_SF_NS4_17integral_constantINS4_4UMMA5MajorELSQ_0EEESR_NSO_INSP_7ScaleInELSS_0EEEST_EEEEEENS4_6LayoutISC_NS5_IJNSA_ILi0EEESX_SX_EEEEENS5_IJNS4_10UnderscoreES10_S10_EEEEENS4_13SM90_TMA_LOADENS4_14ComposedLayoutINS4_7SwizzleILi3ELi4ELi3EEENS4_18smem_ptr_flag_bitsILi8EEENSW_INS5_IJNSA_ILi8EEESE_EEENS5_IJSE_SB_EEEEEEEvNS4_8identityES13_S1D_vS1E_EENS_8epilogue10collective18CollectiveEpilogueINS1G_23Sm100TmaWarpSpecializedILi1ELi1ELi48ELb0ELb0EEEJSH_NS5_IJNSW_ISE_SB_EENSW_ISF_SB_EEEEESI_SJ_SI_SJ_NS1G_6fusion15FusionCallbacksIS1K_NS1O_17LinearCombinationISI_fSI_fLNS_15FloatRoundStyleE2EEESH_S1N_JEEENS4_5SM1004TMEM4LOAD26SM100_TMEM_LOAD_32dp32b16xES13_NS14_INS15_ILi0ELi4ELi3EEES18_NSW_INS5_IJS19_NSA_ILi16EEEEEENS5_IJS1Z_SB_EEEEEEENS4_39AutoVectorizingCopyWithAssumedAlignmentILi128EEENS4_14SM90_TMA_STOREES23_S25_S25_EEEvvEEEEvNT_6ParamsE)
        .other          _ZN7cutlass13device_kernelINS_4gemm6kernel13GemmUniversalIN4cute5tupleIJiiiiEEENS1_10collective13CollectiveMmaINS1_35MainloopSm100TmaUmmaWarpSpecializedILi4ELi2ELi4ENS5_IJNS4_1CILi1EEESB_SB_EEEEENS5_IJNSA_ILi128EEENSA_ILi48EEENSA_ILi256EEEEEENS_12float_e4m3_tENS5_IJlSB_lEEESI_SJ_NS4_8TiledMMAINS4_8MMA_AtomIJNS4_10MMA_TraitsINS4_19SM100_MMA_F8F6F4_SSEJSI_SI_fSE_SF_NS4_17integral_constantINS4_4UMMA5MajorELSQ_0EEESR_NSO_INSP_7ScaleInELSS_0EEEST_EEEEEENS4_6LayoutISC_NS5_IJNSA_ILi0EEESX_SX_EEEEENS5_IJNS4_10UnderscoreES10_S10_EEEEENS4_13SM90_TMA_LOADENS4_14ComposedLayoutINS4_7SwizzleILi3ELi4ELi3EEENS4_18smem_ptr_flag_bitsILi8EEENSW_INS5_IJNSA_ILi8EEESE_EEENS5_IJSE_SB_EEEEEEEvNS4_8identityES13_S1D_vS1E_EENS_8epilogue10collective18CollectiveEpilogueINS1G_23Sm100TmaWarpSpecializedILi1ELi1ELi48ELb0ELb0EEEJSH_NS5_IJNSW_ISE_SB_EENSW_ISF_SB_EEEEESI_SJ_SI_SJ_NS1G_6fusion15FusionCallbacksIS1K_NS1O_17LinearCombinationISI_fSI_fLNS_15FloatRoundStyleE2EEESH_S1N_JEEENS4_5SM1004TMEM4LOAD26SM100_TMEM_LOAD_32dp32b16xES13_NS14_INS15_ILi0ELi4ELi3EEES18_NSW_INS5_IJS19_NSA_ILi16EEEEEENS5_IJS1Z_SB_EEEEEEENS4_39AutoVectorizingCopyWithAssumedAlignmentILi128EEENS4_14SM90_TMA_STOREES23_S25_S25_EEEvvEEEEvNT_6ParamsE,@"STO_CUDA_ENTRY STV_DEFAULT"
_ZN7cutlass13device_kernelINS_4gemm6kernel13GemmUniversalIN4cute5tupleIJiiiiEEENS1_10collective13CollectiveMmaINS1_35MainloopSm100TmaUmmaWarpSpecializedILi4ELi2ELi4ENS5_IJNS4_1CILi1EEESB_SB_EEEEENS5_IJNSA_ILi128EEENSA_ILi48EEENSA_ILi256EEEEEENS_12float_e4m3_tENS5_IJlSB_lEEESI_SJ_NS4_8TiledMMAINS4_8MMA_AtomIJNS4_10MMA_TraitsINS4_19SM100_MMA_F8F6F4_SSEJSI_SI_fSE_SF_NS4_17integral_constantINS4_4UMMA5MajorELSQ_0EEESR_NSO_INSP_7ScaleInELSS_0EEEST_EEEEEENS4_6LayoutISC_NS5_IJNSA_ILi0EEESX_SX_EEEEENS5_IJNS4_10UnderscoreES10_S10_EEEEENS4_13SM90_TMA_LOADENS4_14ComposedLayoutINS4_7SwizzleILi3ELi4ELi3EEENS4_18smem_ptr_flag_bitsILi8EEENSW_INS5_IJNSA_ILi8EEESE_EEENS5_IJSE_SB_EEEEEEEvNS4_8identityES13_S1D_vS1E_EENS_8epilogue10collective18CollectiveEpilogueINS1G_23Sm100TmaWarpSpecializedILi1ELi1ELi48ELb0ELb0EEEJSH_NS5_IJNSW_ISE_SB_EENSW_ISF_SB_EEEEESI_SJ_SI_SJ_NS1G_6fusion15FusionCallbacksIS1K_NS1O_17LinearCombinationISI_fSI_fLNS_15FloatRoundStyleE2EEESH_S1N_JEEENS4_5SM1004TMEM4LOAD26SM100_TMEM_LOAD_32dp32b16xES13_NS14_INS15_ILi0ELi4ELi3EEES18_NSW_INS5_IJS19_NSA_ILi16EEEEEENS5_IJS1Z_SB_EEEEEEENS4_39AutoVectorizingCopyWithAssumedAlignmentILi128EEENS4_14SM90_TMA_STOREES23_S25_S25_EEEvvEEEEvNT_6ParamsE:
[----:B------:R-:W1:Y:S01]  /*0000*/  LDC R1, c[0x0][0x37c] ;  /* 0x0000df00ff017b82 */ /* 0x000e620000000800 */
[----:B------:R-:W2:Y:S01]  /*0010*/  S2R R143, SR_TID.X ;  /* 0x00000000008f7919 */ /* 0x000ea20000002100 */
[----:B------:R-:W3:Y:S01]  /*0020*/  LDCU.64 UR4, c[0x0][0x890] ;  /* 0x00011200ff0477ac */ /* 0x000ee20008000a00 */
[----:B------:R-:W-:Y:S02]  /*0030*/  PRMT R128, RZ, 0x7610, R128 ;  /* 0x00007610ff807816 */ /* 0x000fe40000000080 */
[----:B------:R-:W-:Y:S01]  /*0040*/  ELECT P5, URZ, PT ;  /* 0x0000000000ff782f */ /* 0x000fe200038a0000 */
[----:B------:R-:W4:Y:S01]  /*0050*/  LDCU.64 UR44, c[0x0][0x358] ;  /* 0x00006b00ff2c77ac */ /* 0x000f220008000a00 */
[----:B---3--:R-:W-:-:S04]  /*0060*/  UISETP.NE.U32.AND UP0, UPT, UR4, URZ, UPT ;  /* 0x000000ff0400728c */ /* 0x008fc8000bf05070 */
[----:B------:R-:W-:Y:S01]  /*0070*/  UISETP.NE.AND.EX UP0, UPT, UR5, URZ, UPT, UP0 ;  /* 0x000000ff0500728c */ /* 0x000fe2000bf05300 */
[----:B--2---:R-:W-:-:S05]  /*0080*/  SHF.R.U32.HI R133, RZ, 0x5, R143 ;  /* 0x00000005ff857819 */ /* 0x004fca000001168f */
[----:B------:R-:W2:Y:S02]  /*0090*/  SHFL.IDX PT, R0, R133, RZ, 0x1f ;  /* 0x00001fff85007589 */ /* 0x000ea400000e0000 */
[----:B--2---:R-:W-:Y:S01]  /*00a0*/  R2UR UR8, R0 ;  /* 0x00000000000872ca */ /* 0x004fe200000e0000 */
[----:B-1--4-:R-:W-:-:S14]  /*00b0*/  BRA.U UP0, `(.L_x_0) ;  /* 0x00000001002c7547 */ /* 0x012fdc000b800000 */
[----:B------:R-:W1:Y:S02]  /*00c0*/  LDCU.64 UR6, c[0x0][0x888] ;  /* 0x00011100ff0677ac */ /* 0x000e640008000a00 */
[----:B-1----:R-:W-:-:S04]  /*00d0*/  UISETP.NE.U32.AND UP0, UPT, UR6, URZ, UPT ;  /* 0x000000ff0600728c */ /* 0x002fc8000bf05070 */
[----:B------:R-:W-:-:S09]  /*00e0*/  UISETP.NE.AND.EX UP0, UPT, UR7, URZ, UPT, UP0 ;  /* 0x000000ff0700728c */ /* 0x000fd2000bf05300 */
[----:B------:R-:W-:Y:S05]  /*00f0*/  BRA.U !UP0, `(.L_x_1) ;  /* 0x0000000108147547 */ /* 0x000fea000b800000 */
[----:B------:R-:W1:Y:S02]  /*0100*/  LDC.64 R2, c[0x0][0x888] ;  /* 0x00022200ff027b82 */ /* 0x000e640000000a00 */
[----:B-1----:R-:W2:Y:S01]  /*0110*/  LDG.E R0, desc[UR44][R2.64] ;  /* 0x0000002c02007981 */ /* 0x002ea2000c1e1900 */
[----:B------:R-:W-:Y:S01]  /*0120*/  HFMA2 R128, -RZ, RZ, 0, 5.9604644775390625e-08 ;  /* 0x00000001ff807431 */ /* 0x000fe200000001ff */
[----:B--2---:R-:W-:Y:S01]  /*0130*/  R2UR UR38, R0 ;  /* 0x00000000002672ca */ /* 0x004fe200000e0000 */
[----:B------:R-:W-:Y:S05]  /*0140*/  BRA `(.L_x_0) ;  /* 0x0000000000087947 */ /* 0x000fea0003800000 */
.L_x_1:
[----:B------:R-:W-:Y:S01]  /*0150*/  HFMA2 R128, -RZ, RZ, 0, 5.9604644775390625e-08 ;  /* 0x00000001ff807431 */ /* 0x000fe200000001ff */
[----:B------:R-:W1:Y:S02]  /*0160*/  LDCU UR38, c[0x0][0x880] ;  /* 0x00011000ff2677ac */ /* 0x000e640008000800 */
.L_x_0:
[----:B------:R-:W2:Y:S02]  /*0170*/  LDCU.64 UR6, c[0x0][0x8b0] ;  /* 0x00011600ff0677ac */ /* 0x000ea40008000a00 */
[----:B--2---:R-:W-:-:S04]  /*0180*/  UISETP.NE.U32.AND UP0, UPT, UR6, URZ, UPT ;  /* 0x000000ff0600728c */ /* 0x004fc8000bf05070 */
[----:B------:R-:W-:-:S09]  /*0190*/  UISETP.NE.AND.EX UP0, UPT, UR7, URZ, UPT, UP0 ;  /* 0x000000ff0700728c */ /* 0x000fd2000bf05300 */
[----:B------:R-:W-:Y:S05]  /*01a0*/  BRA.U UP0, `(.L_x_2) ;  /* 0x0000000100207547 */ /* 0x000fea000b800000 */
[----:B------:R-:W2:Y:S02]  /*01b0*/  LDCU.64 UR6, c[0x0][0x8a8] ;  /* 0x00011500ff0677ac */ /* 0x000ea40008000a00 */
[----:B--2---:R-:W-:-:S04]  /*01c0*/  UISETP.NE.U32.AND UP0, UPT, UR6, URZ, UPT ;  /* 0x000000ff0600728c */ /* 0x004fc8000bf05070 */
[----:B------:R-:W-:-:S09]  /*01d0*/  UISETP.NE.AND.EX UP0, UPT, UR7, URZ, UPT, UP0 ;  /* 0x000000ff0700728c */ /* 0x000fd2000bf05300 */
[----:B------:R-:W-:Y:S05]  /*01e0*/  BRA.U !UP0, `(.L_x_3) ;  /* 0x00000001080c7547 */ /* 0x000fea000b800000 */
[----:B------:R-:W2:Y:S02]  /*01f0*/  LDC.64 R64, c[0x0][0x8a8] ;  /* 0x00022a00ff407b82 */ /* 0x000ea40000000a00 */
[----:B--2---:R2:W5:Y:S01]  /*0200*/  LDG.E R64, desc[UR44][R64.64] ;  /* 0x0000002c40407981 */ /* 0x004562000c1e1900 */
[----:B------:R-:W-:Y:S05]  /*0210*/  BRA `(.L_x_2) ;  /* 0x0000000000047947 */ /* 0x000fea0003800000 */
.L_x_3:
[----:B------:R-:W3:Y:S02]  /*0220*/  LDC R64, c[0x0][0x8a0] ;  /* 0x00022800ff407b82 */ /* 0x000ee40000000800 */
.L_x_2:
[----:B------:R-:W-:Y:S01]  /*0230*/  IMAD.U32 R0, RZ, RZ, UR8 ;  /* 0x00000008ff007e24 */ /* 0x000fe2000f8e00ff */
[----:B------:R-:W-:Y:S04]  /*0240*/  BSSY.RECONVERGENT B0, `(.L_x_4) ;  /* 0x000000c000007945 */ /* 0x000fe80003800200 */
[C---:B------:R-:W-:Y:S02]  /*0250*/  ISETP.NE.OR P1, PT, R0.reuse, 0x1, !P5 ;  /* 0x000000010000780c */ /* 0x040fe40006f25670 */
[----:B------:R-:W-:-:S11]  /*0260*/  ISETP.NE.OR P0, PT, R0, 0x3, !P5 ;  /* 0x000000030000780c */ /* 0x000fd60006f05670 */
[----:B------:R-:W-:Y:S05]  /*0270*/  @P1 BRA `(.L_x_5) ;  /* 0x0000000000201947 */ /* 0x000fea0003800000 */
[----:B------:R-:W4:Y:S02]  /*0280*/  LDCU.64 UR6, c[0x0][0x348] ;  /* 0x00006900ff0677ac */ /* 0x000f240008000a00 */
[----:B----4-:R-:W-:Y:S02]  /*0290*/  UIADD3 UR10, UP1, UPT, UR6, 0x80, URZ ;  /* 0x00000080060a7890 */ /* 0x010fe4000ff3e0ff */
[----:B------:R-:W-:Y:S02]  /*02a0*/  UIADD3 UR6, UP0, UPT, UR6, 0x180, URZ ;  /* 0x0000018006067890 */ /* 0x000fe4000ff1e0ff */
[----:B------:R-:W-:Y:S02]  /*02b0*/  UIADD3.X UR11, UPT, UPT, URZ, UR7, URZ, UP1, !UPT ;  /* 0x00000007ff0b7290 */ /* 0x000fe40008ffe4ff */
[----:B------:R-:W-:-:S07]  /*02c0*/  UIADD3.X UR7, UPT, UPT, URZ, UR7, URZ, UP0, !UPT ;  /* 0x00000007ff077290 */ /* 0x000fce00087fe4ff */
[----:B------:R4:W-:Y:S02]  /*02d0*/  UTMACCTL.PF [UR10] ;  /* 0x000000000a0079b9 */ /* 0x0009e40008040000 */
[----:B------:R4:W-:Y:S02]  /*02e0*/  UTMACCTL.PF [UR6] ;  /* 0x00000000060079b9 */ /* 0x0009e40008040000 */
[----:B----4-:R-:W-:Y:S01]  /*02f0*/  NOP ;  /* 0x0000000000007918 */ /* 0x010fe20000000000 */
.L_x_5:
[----:B-1----:R-:W-:Y:S05]  /*0300*/  BSYNC.RECONVERGENT B0 ;  /* 0x0000000000007941 */ /* 0x002fea0003800200 */
.L_x_4:
[----:B------:R-:W-:Y:S04]  /*0310*/  BSSY.RECONVERGENT B0, `(.L_x_6) ;  /* 0x000000a000007945 */ /* 0x000fe80003800200 */
[----:B------:R-:W-:Y:S05]  /*0320*/  @P0 BRA `(.L_x_7) ;  /* 0x0000000000200947 */ /* 0x000fea0003800000 */
[----:B------:R-:W1:Y:S02]  /*0330*/  LDCU.64 UR6, c[0x0][0x348] ;  /* 0x00006900ff0677ac */ /* 0x000e640008000a00 */
[----:B-1----:R-:W-:Y:S02]  /*0340*/  UIADD3 UR10, UP1, UPT, UR6, 0x580, URZ ;  /* 0x00000580060a7890 */ /* 0x002fe4000ff3e0ff */
[----:B------:R-:W-:Y:S02]  /*0350*/  UIADD3 UR6, UP0, UPT, UR6, 0x680, URZ ;  /* 0x0000068006067890 */ /* 0x000fe4000ff1e0ff */
[----:B------:R-:W-:Y:S02]  /*0360*/  UIADD3.X UR11, UPT, UPT, URZ, UR7, URZ, UP1, !UPT ;  /* 0x00000007ff0b7290 */ /* 0x000fe40008ffe4ff */
[----:B------:R-:W-:-:S07]  /*0370*/  UIADD3.X UR7, UPT, UPT, URZ, UR7, URZ, UP0, !UPT ;  /* 0x00000007ff077290 */ /* 0x000fce00087fe4ff */
[----:B------:R1:W-:Y:S02]  /*0380*/  UTMACCTL.PF [UR10] ;  /* 0x000000000a0079b9 */ /* 0x0003e40008040000 */
[----:B------:R1:W-:Y:S02]  /*0390*/  UTMACCTL.PF [UR6] ;  /* 0x00000000060079b9 */ /* 0x0003e40008040000 */
[----:B-1----:R-:W-:Y:S01]  /*03a0*/  NOP ;  /* 0x0000000000007918 */ /* 0x002fe20000000000 */
.L_x_7:
[----:B------:R-:W-:Y:S05]  /*03b0*/  BSYNC.RECONVERGENT B0 ;  /* 0x0000000000007941 */ /* 0x000fea0003800200 */
.L_x_6:
[----:B------:R-:W1:Y:S01]  /*03c0*/  LDCU.64 UR6, c[0x0][0x888] ;  /* 0x00011100ff0677ac */ /* 0x000e620008000a00 */
[----:B------:R-:W-:Y:S02]  /*03d0*/  UISETP.EQ.U32.AND UP1, UPT, UR4, URZ, UPT ;  /* 0x000000ff0400728c */ /* 0x000fe4000bf22070 */
[----:B------:R-:W-:Y:S02]  /*03e0*/  UPLOP3.LUT UP2, UPT, UPT, UPT, UPT, 0x80, 0x8 ;  /* 0x000000000008789c */ /* 0x000fe40003f4f070 */
[----:B-1----:R-:W-:-:S04]  /*03f0*/  UISETP.NE.U32.AND UP0, UPT, UR6, URZ, UPT ;  /* 0x000000ff0600728c */ /* 0x002fc8000bf05070 */
[----:B------:R-:W-:-:S04]  /*0400*/  UISETP.NE.AND.EX UP0, UPT, UR7, URZ, UPT, UP0 ;  /* 0x000000ff0700728c */ /* 0x000fc8000bf05300 */
[----:B------:R-:W-:-:S04]  /*0410*/  UISETP.EQ.OR.EX UP3, UPT, UR5, URZ, !UP0, UP1 ;  /* 0x000000ff0500728c */ /* 0x000fc8000c762710 */
[----:B------:R-:W-:-:S05]  /*0420*/  UP2UR UR47, UPR, URZ, 0x8 ;  /* 0x00000008ff2f7883 */ /* 0x000fca0008000000 */
[----:B------:R-:W-:Y:S07]  /*0430*/  BRA.U !UP3, `(.L_x_8) ;  /* 0x000000010b207547 */ /* 0x000fee000b800000 */
[----:B------:R-:W-:Y:S01]  /*0440*/  UISETP.NE.U32.AND UP2, UPT, UR4, URZ, UPT ;  /* 0x000000ff0400728c */ /* 0x000fe2000bf45070 */
[----:B------:R-:W-:Y:S01]  /*0450*/  FSETP.NEU.AND P0, PT, RZ, UR38, PT ;  /* 0x00000026ff007c0b */ /* 0x000fe2000bf0d000 */
[----:B------:R-:W-:Y:S02]  /*0460*/  USEL UR4, URZ, 0xffffffff, UP0 ;  /* 0xffffffffff047887 */ /* 0x000fe40008000000 */
[----:B------:R-:W-:-:S10]  /*0470*/  UISETP.NE.AND.EX UP2, UPT, UR5, URZ, UPT, UP2 ;  /* 0x000000ff0500728c */ /* 0x000fd4000bf45320 */
[----:B------:R-:W-:Y:S01]  /*0480*/  VOTEU.ANY UP1, P0 ;  /* 0x0000000000ff7886 */ /* 0x000fe20000020100 */
[----:B------:R-:W-:-:S04]  /*0490*/  @!UP2 USEL UR4, URZ, 0xffffffff, UP1 ;  /* 0xffffffffff04a887 */ /* 0x000fc80008800000 */
[----:B------:R-:W-:-:S04]  /*04a0*/  ULOP3.LUT UR4, UR4, 0x1, URZ, 0xc0, !UPT ;  /* 0x0000000104047892 */ /* 0x000fc8000f8ec0ff */
[----:B------:R-:W-:-:S11]  /*04b0*/  UISETP.NE.U32.AND UP2, UPT, UR4, 0x1, UPT ;  /* 0x000000010400788c */ /* 0x000fd6000bf45070 */
.L_x_8:
[----:B------:R-:W1:Y:S01]  /*04c0*/  SHFL.IDX PT, R2, R133, RZ, 0x1f ;  /* 0x00001fff85027589 */ /* 0x000e6200000e0000 */
[----:B------:R-:W-:-:S04]  /*04d0*/  UISETP.NE.AND UP1, UPT, UR8, 0x2, UPT ;  /* 0x000000020800788c */ /* 0x000fc8000bf25270 */
[----:B------:R-:W-:Y:S01]  /*04e0*/  USEL UR6, URZ, 0x1, UP1 ;  /* 0x00000001ff067887 */ /* 0x000fe20008800000 */
[----:B-1----:R-:W-:-:S13]  /*04f0*/  ISETP.NE.AND P0, PT, R2, RZ, PT ;  /* 0x000000ff0200720c */ /* 0x002fda0003f05270 */
[----:B------:R-:W-:Y:S05]  /*0500*/  @P0 BRA `(.L_x_9) ;  /* 0x0000000000480947 */ /* 0x000fea0003800000 */
[----:B------:R-:W1:Y:S01]  /*0510*/  S2UR UR5, SR_CgaCtaId ;  /* 0x00000000000579c3 */ /* 0x000e620000008800 */
[----:B------:R-:W-:Y:S01]  /*0520*/  UMOV UR7, 0x400 ;  /* 0x0000040000077882 */ /* 0x000fe20000000000 */
[----:B------:R-:W-:Y:S01]  /*0530*/  UMOV UR4, 0x1 ;  /* 0x0000000100047882 */ /* 0x000fe20000000000 */
[----:B------:R-:W-:Y:S01]  /*0540*/  ELECT P0, URZ, PT ;  /* 0x0000000000ff782f */ /* 0x000fe20003800000 */
[----:B------:R-:W-:-:S04]  /*0550*/  UIADD3 UR10, UPT, UPT, -UR4, 0x100000, URZ ;  /* 0x00100000040a7890 */ /* 0x000fc8000fffe1ff */
[----:B------:R-:W-:Y:S02]  /*0560*/  USHF.L.U32 UR11, UR10, 0xb, URZ ;  /* 0x0000000b0a0b7899 */ /* 0x000fe400080006ff */
[----:B------:R-:W-:Y:S02]  /*0570*/  USHF.L.U32 UR10, UR10, 0x1, URZ ;  /* 0x000000010a0a7899 */ /* 0x000fe400080006ff */
[----:B-1----:R-:W-:Y:S01]  /*0580*/  ULEA UR5, UR5, UR7, 0x18 ;  /* 0x0000000705057291 */ /* 0x002fe2000f8ec0ff */
[----:B------:R-:W1:Y:S11]  /*0590*/  FENCE.VIEW.ASYNC.S ;  /* 0x00000000000073c6 */ /* 0x000e760000000000 */
[----:B-1----:R1:W4:Y:S01]  /*05a0*/  SYNCS.EXCH.64 URZ, [UR5], UR10 ;  /* 0x0000000a05ff75b2 */ /* 0x0023220008000100 */
[----:B------:R1:W1:Y:S01]  /*05b0*/  SYNCS.EXCH.64 URZ, [UR5+0x20], UR10 ;  /* 0x0000200a05ff75b2 */ /* 0x0002620008000100 */
[----:B------:R1:W1:Y:S01]  /*05c0*/  SYNCS.EXCH.64 URZ, [UR5+0x8], UR10 ;  /* 0x0000080a05ff75b2 */ /* 0x0002620008000100 */
[----:B------:R1:W1:Y:S01]  /*05d0*/  SYNCS.EXCH.64 URZ, [UR5+0x28], UR10 ;  /* 0x0000280a05ff75b2 */ /* 0x0002620008000100 */
[----:B------:R1:W1:Y:S01]  /*05e0*/  SYNCS.EXCH.64 URZ, [UR5+0x10], UR10 ;  /* 0x0000100a05ff75b2 */ /* 0x0002620008000100 */
[----:B------:R1:W1:Y:S01]  /*05f0*/  SYNCS.EXCH.64 URZ, [UR5+0x30], UR10 ;  /* 0x0000300a05ff75b2 */ /* 0x0002620008000100 */
[----:B------:R1:W1:Y:S01]  /*0600*/  SYNCS.EXCH.64 URZ, [UR5+0x18], UR10 ;  /* 0x0000180a05ff75b2 */ /* 0x0002620008000100 */
[----:B------:R1:W1:Y:S01]  /*0610*/  SYNCS.EXCH.64 URZ, [UR5+0x38], UR10 ;  /* 0x0000380a05ff75b2 */ /* 0x0002620008000100 */
[----:B------:R-:W-:Y:S01]  /*0620*/  NOP ;  /* 0x0000000000007918 */ /* 0x000fe20000000000 */
.L_x_9:
[----:B------:R-:W2:Y:S01]  /*0630*/  SHFL.IDX PT, R2, R133, RZ, 0x1f ;  /* 0x00001fff85027589 */ /* 0x000ea200000e0000 */
[----:B------:R-:W-:Y:S01]  /*0640*/  NOP ;  /* 0x0000000000007918 */ /* 0x000fe20000000000 */
[----:B--2---:R-:W-:-:S13]  /*0650*/  ISETP.NE.AND P0, PT, R2, 0x1, PT ;  /* 0x000000010200780c */ /* 0x004fda0003f05270 */
[----:B------:R-:W-:Y:S05]  /*0660*/  @P0 BRA `(.L_x_10) ;  /* 0x0000000000400947 */ /* 0x000fea0003800000 */
[----:B------:R-:W2:Y:S01]  /*0670*/  S2UR UR7, SR_CgaCtaId ;  /* 0x00000000000779c3 */ /* 0x000ea20000008800 */
[----:B------:R-:W-:Y:S01]  /*0680*/  UMOV UR9, 0x400 ;  /* 0x0000040000097882 */ /* 0x000fe20000000000 */
[----:B-1----:R-:W-:Y:S01]  /*0690*/  UMOV UR5, 0x20 ;  /* 0x0000002000057882 */ /* 0x002fe20000000000 */
[----:B------:R-:W-:Y:S01]  /*06a0*/  UMOV UR4, 0x80 ;  /* 0x0000008000047882 */ /* 0x000fe20000000000 */
[----:B------:R-:W-:-:S04]  /*06b0*/  UIADD3 UR10, UPT, UPT, -UR5, 0x100000, URZ ;  /* 0x00100000050a7890 */ /* 0x000fc8000fffe1ff */
[----:B------:R-:W-:Y:S02]  /*06c0*/  USHF.L.U32 UR11, UR10, 0xb, URZ ;  /* 0x0000000b0a0b7899 */ /* 0x000fe400080006ff */
[----:B------:R-:W-:Y:S02]  /*06d0*/  USHF.L.U32 UR10, UR10, 0x1, URZ ;  /* 0x000000010a0a7899 */ /* 0x000fe400080006ff */
[----:B------:R-:W-:-:S04]  /*06e0*/  UIADD3 UR4, UPT, UPT, -UR4, 0x100000, URZ ;  /* 0x0010000004047890 */ /* 0x000fc8000fffe1ff */
[----:B------:R-:W-:Y:S02]  /*06f0*/  USHF.L.U32 UR5, UR4, 0xb, URZ ;  /* 0x0000000b04057899 */ /* 0x000fe400080006ff */
[----:B------:R-:W-:Y:S01]  /*0700*/  USHF.L.U32 UR4, UR4, 0x1, URZ ;  /* 0x0000000104047899 */ /* 0x000fe200080006ff */
[----:B------:R-:W-:Y:S01]  /*0710*/  ELECT P0, URZ, PT ;  /* 0x0000000000ff782f */ /* 0x000fe20003800000 */
[----:B--2---:R-:W-:Y:S01]  /*0720*/  ULEA UR7, UR7, UR9, 0x18 ;  /* 0x0000000907077291 */ /* 0x004fe2000f8ec0ff */
[----:B------:R-:W1:Y:S11]  /*0730*/  FENCE.VIEW.ASYNC.S ;  /* 0x00000000000073c6 */ /* 0x000e760000000000 */
[----:B-1----:R2:W1:Y:S01]  /*0740*/  SYNCS.EXCH.64 URZ, [UR7+0x40], UR10 ;  /* 0x0000400a07ff75b2 */ /* 0x0024620008000100 */
[----:B------:R2:W1:Y:S02]  /*0750*/  SYNCS.EXCH.64 URZ, [UR7+0x48], UR4 ;  /* 0x0000480407ff75b2 */ /* 0x0004640008000100 */
[----:B--2---:R-:W-:Y:S01]  /*0760*/  NOP ;  /* 0x0000000000007918 */ /* 0x004fe20000000000 */
.L_x_10:
[----:B------:R-:W2:Y:S01]  /*0770*/  SHFL.IDX PT, R2, R133, RZ, 0x1f ;  /* 0x00001fff85027589 */ /* 0x000ea200000e0000 */
[----:B------:R-:W-:Y:S01]  /*0780*/  NOP ;  /* 0x0000000000007918 */ /* 0x000fe20000000000 */
[----:B--2---:R-:W-:-:S13]  /*0790*/  ISETP.NE.AND P0, PT, R2, 0x3, PT ;  /* 0x000000030200780c */ /* 0x004fda0003f05270 */
[----:B------:R-:W-:Y:S05]  /*07a0*/  @P0 BRA `(.L_x_11) ;  /* 0x0000000000300947 */ /* 0x000fea0003800000 */
[----:B-1----:R-:W1:Y:S01]  /*07b0*/  S2UR UR5, SR_CgaCtaId ;  /* 0x00000000000579c3 */ /* 0x002e620000008800 */
        /* <DEDUP_REMOVED lines=8> */
[----:B-1----:R2:W1:Y:S01]  /*0840*/  SYNCS.EXCH.64 URZ, [UR5+0x50], UR10 ;  /* 0x0000500a05ff75b2 */ /* 0x0024620008000100 */
[----:B------:R2:W1:Y:S02]  /*0850*/  SYNCS.EXCH.64 URZ, [UR5+0x58], UR10 ;  /* 0x0000580a05ff75b2 */ /* 0x0004640008000100 */
[----:B--2---:R-:W-:Y:S01]  /*0860*/  NOP ;  /* 0x0000000000007918 */ /* 0x004fe20000000000 */
.L_x_11:
[----:B------:R-:W2:Y:S01]  /*0870*/  SHFL.IDX PT, R2, R133, RZ, 0x1f ;  /* 0x00001fff85027589 */ /* 0x000ea200000e0000 */
[----:B------:R-:W-:Y:S01]  /*0880*/  NOP ;  /* 0x0000000000007918 */ /* 0x000fe20000000000 */
[----:B--2---:R-:W-:-:S13]  /*0890*/  ISETP.NE.AND P0, PT, R2, 0x4, PT ;  /* 0x000000040200780c */ /* 0x004fda0003f05270 */
[----:B------:R-:W-:Y:S05]  /*08a0*/  @P0 BRA `(.L_x_12) ;  /* 0x00000000004c0947 */ /* 0x000fea0003800000 */
[----:B-1----:R-:W1:Y:S01]  /*08b0*/  S2UR UR5, SR_CgaCtaId ;  /* 0x00000000000579c3 */ /* 0x002e620000008800 */
[----:B------:R-:W-:Y:S01]  /*08c0*/  UMOV UR9, 0x100 ;  /* 0x0000010000097882 */ /* 0x000fe20000000000 */
[----:B------:R-:W-:Y:S01]  /*08d0*/  UMOV UR7, 0x400 ;  /* 0x0000040000077882 */ /* 0x000fe20000000000 */
[----:B------:R-:W-:Y:S01]  /*08e0*/  USEL UR9, UR9, 0xe0, UP2 ;  /* 0x000000e009097887 */ /* 0x000fe20009000000 */
[----:B------:R-:W-:Y:S01]  /*08f0*/  UMOV UR4, 0x1 ;  /* 0x0000000100047882 */ /* 0x000fe20000000000 */
[----:B------:R-:W-:Y:S01]  /*0900*/  ELECT P0, URZ, PT ;  /* 0x0000000000ff782f */ /* 0x000fe20003800000 */
[----:B------:R-:W-:-:S04]  /*0910*/  UIADD3 UR10, UPT, UPT, -UR4, 0x100000, URZ ;  /* 0x00100000040a7890 */ /* 0x000fc8000fffe1ff */
[----:B------:R-:W-:Y:S02]  /*0920*/  USHF.L.U32 UR11, UR10, 0xb, URZ ;  /* 0x0000000b0a0b7899 */ /* 0x000fe400080006ff */
[----:B------:R-:W-:Y:S02]  /*0930*/  USHF.L.U32 UR10, UR10, 0x1, URZ ;  /* 0x000000010a0a7899 */ /* 0x000fe400080006ff */
[----:B------:R-:W-:-:S04]  /*0940*/  UIADD3 UR12, UPT, UPT, -UR9, 0x100000, URZ ;  /* 0x00100000090c7890 */ /* 0x000fc8000fffe1ff */
[----:B------:R-:W-:Y:S02]  /*0950*/  USHF.L.U32 UR13, UR12, 0xb, URZ ;  /* 0x0000000b0c0d7899 */ /* 0x000fe400080006ff */
[----:B------:R-:W-:Y:S02]  /*0960*/  USHF.L.U32 UR12, UR12, 0x1, URZ ;  /* 0x000000010c0c7899 */ /* 0x000fe400080006ff */
[----:B-1----:R-:W-:Y:S01]  /*0970*/  ULEA UR5, UR5, UR7, 0x18 ;  /* 0x0000000705057291 */ /* 0x002fe2000f8ec0ff */
[----:B------:R-:W1:Y:S11]  /*0980*/  FENCE.VIEW.ASYNC.S ;  /* 0x00000000000073c6 */ /* 0x000e760000000000 */
[----:B-1----:R2:W1:Y:S01]  /*0990*/  SYNCS.EXCH.64 URZ, [UR5+0x60], UR10 ;  /* 0x0000600a05ff75b2 */ /* 0x0024620008000100 */
[----:B------:R2:W1:Y:S01]  /*09a0*/  SYNCS.EXCH.64 URZ, [UR5+0x70], UR12 ;  /* 0x0000700c05ff75b2 */ /* 0x0004620008000100 */
[----:B------:R2:W1:Y:S01]  /*09b0*/  SYNCS.EXCH.64 URZ, [UR5+0x68], UR10 ;  /* 0x0000680a05ff75b2 */ /* 0x0004620008000100 */
[----:B------:R2:W1:Y:S02]  /*09c0*/  SYNCS.EXCH.64 URZ, [UR5+0x78], UR12 ;  /* 0x0000780c05ff75b2 */ /* 0x0004640008000100 */
[----:B--2---:R-:W-:Y:S01]  /*09d0*/  NOP ;  /* 0x0000000000007918 */ /* 0x004fe20000000000 */
.L_x_12:
        /* <DEDUP_REMOVED lines=18> */
[----:B------:R2:W1:Y:S01]  /*0b00*/  SYNCS.EXCH.64 URZ, [UR7+0xa0], UR4 ;  /* 0x0000a00407ff75b2 */ /* 0x0004620008000100 */
[----:B------:R2:W1:Y:S01]  /*0b10*/  SYNCS.EXCH.64 URZ, [UR7+0x88], UR10 ;  /* 0x0000880a07ff75b2 */ /* 0x0004620008000100 */
[----:B------:R2:W1:Y:S01]  /*0b20*/  SYNCS.EXCH.64 URZ, [UR7+0xa8], UR4 ;  /* 0x0000a80407ff75b2 */ /* 0x0004620008000100 */
[----:B------:R2:W1:Y:S01]  /*0b30*/  SYNCS.EXCH.64 URZ, [UR7+0x90], UR10 ;  /* 0x0000900a07ff75b2 */ /* 0x0004620008000100 */
[----:B------:R2:W1:Y:S01]  /*0b40*/  SYNCS.EXCH.64 URZ, [UR7+0xb0], UR4 ;  /* 0x0000b00407ff75b2 */ /* 0x0004620008000100 */
[----:B------:R2:W1:Y:S01]  /*0b50*/  SYNCS.EXCH.64 URZ, [UR7+0x98], UR10 ;  /* 0x0000980a07ff75b2 */ /* 0x0004620008000100 */
[----:B------:R2:W1:Y:S02]  /*0b60*/  SYNCS.EXCH.64 URZ, [UR7+0xb8], UR4 ;  /* 0x0000b80407ff75b2 */ /* 0x0004640008000100 */
[----:B--2---:R-:W-:Y:S01]  /*0b70*/  NOP ;  /* 0x0000000000007918 */ /* 0x004fe20000000000 */
.L_x_13:
        /* <DEDUP_REMOVED lines=18> */
.L_x_14:
[----:B-1----:R-:W1:Y:S01]  /*0ca0*/  S2UR UR5, SR_CTAID.X ;  /* 0x00000000000579c3 */ /* 0x002e620000002500 */
[----:B------:R-:W-:-:S05]  /*0cb0*/  CS2R.32 R129, SR_CgaSize ;  /* 0x0000000000817805 */ /* 0x000fca0000008a00 */
[----:B------:R-:W-:-:S05]  /*0cc0*/  IMAD R129, R129, -0xa0, RZ ;  /* 0xffffff6081817824 */ /* 0x000fca00078e02ff */
[----:B------:R-:W-:-:S14]  /*0cd0*/  R2UR UR9, R129 ;  /* 0x00000000810972ca */ /* 0x000fdc00000e0000 */
[----:B------:R-:W2:Y:S01]  /*0ce0*/  LDCU UR9, c[0x0][UR9+0x2b0] ;  /* 0x00005600090977ac */ /* 0x000ea20008000800 */
[----:B------:R-:W-:Y:S01]  /*0cf0*/  NOP ;  /* 0x0000000000007918 */ /* 0x000fe20000000000 */
[----:B------:R-:W-:-:S05]  /*0d00*/  CS2R.32 R129, SR_CgaSize ;  /* 0x0000000000817805 */ /* 0x000fca0000008a00 */
[----:B------:R-:W-:-:S05]  /*0d10*/  IMAD R129, R129, -0xa0, RZ ;  /* 0xffffff6081817824 */ /* 0x000fca00078e02ff */
[----:B------:R-:W-:-:S14]  /*0d20*/  R2UR UR7, R129 ;  /* 0x00000000810772ca */ /* 0x000fdc00000e0000 */
[----:B------:R-:W3:Y:S01]  /*0d30*/  LDCU UR7, c[0x0][UR7+0x2b4] ;  /* 0x00005680070777ac */ /* 0x000ee20008000800 */
[----:B------:R-:W4:Y:S08]  /*0d40*/  S2UR UR4, SR_CTAID.Y ;  /* 0x00000000000479c3 */ /* 0x000f300000002600 */
[----:B------:R-:W3:Y:S01]  /*0d50*/  LDC R9, c[0x0][0xb24] ;  /* 0x0002c900ff097b82 */ /* 0x000ee20000000800 */
[----:B-1----:R-:W-:-:S02]  /*0d60*/  I2FP.F32.U32 R5, UR5 ;  /* 0x0000000500057c45 */ /* 0x002fc40008201000 */
[----:B------:R-:W-:-:S05]  /*0d70*/  CS2R.32 R3, SR_CgaSize ;  /* 0x0000000000037805 */ /* 0x000fca0000008a00 */
[----:B------:R-:W-:-:S06]  /*0d80*/  IMAD R3, R3, -0xa0, RZ ;  /* 0xffffff6003037824 */ /* 0x000fcc00078e02ff */
[----:B------:R-:W1:Y:S01]  /*0d90*/  LDC R3, c[0x0][R3+0x2a0] ;  /* 0x0000a80003037b82 */ /* 0x000e620000000800 */
[----:B------:R-:W-:Y:S01]  /*0da0*/  MOV R129, UR5 ;  /* 0x0000000500817c02 */ /* 0x000fe20008000f00 */
[----:B--2---:R-:W-:Y:S01]  /*0db0*/  FMUL R5, R5, UR9 ;  /* 0x0000000905057c20 */ /* 0x004fe20008400000 */
[----:B----4-:R-:W-:Y:S02]  /*0dc0*/  I2FP.F32.U32 R4, UR4 ;  /* 0x0000000400047c45 */ /* 0x010fe40008201000 */
[----:B------:R-:W-:-:S05]  /*0dd0*/  CS2R.32 R2, SR_CgaSize ;  /* 0x0000000000027805 */ /* 0x000fca0000008a00 */
[----:B------:R-:W-:-:S06]  /*0de0*/  IMAD R2, R2, -0xa0, RZ ;  /* 0xffffff6002027824 */ /* 0x000fcc00078e02ff */
[----:B------:R-:W2:Y:S01]  /*0df0*/  LDC R2, c[0x0][R2+0x2a4] ;  /* 0x0000a90002027b82 */ /* 0x000ea20000000800 */
[----:B------:R-:W4:Y:S01]  /*0e00*/  F2I.U32.TRUNC.NTZ R122, R5 ;  /* 0x00000005007a7305 */ /* 0x000f22000020f000 */
[----:B------:R-:W-:Y:S01]  /*0e10*/  MOV R123, UR4 ;  /* 0x00000004007b7c02 */ /* 0x000fe20008000f00 */
[----:B---3--:R-:W-:-:S05]  /*0e20*/  FMUL R4, R4, UR7 ;  /* 0x0000000704047c20 */ /* 0x008fca0008400000 */
[----:B------:R-:W-:Y:S01]  /*0e30*/  BAR.SYNC.DEFER_BLOCKING 0x0 ;  /* 0x0000000000007b1d */ /* 0x000fe20000010000 */
[----:B------:R-:W-:-:S05]  /*0e40*/  ISETP.GE.AND P0, PT, R9, 0x1, PT ;  /* 0x000000010900780c */ /* 0x000fca0003f06270 */
[----:B------:R-:W3:Y:S02]  /*0e50*/  F2I.U32.TRUNC.NTZ R115, R4 ;  /* 0x0000000400737305 */ /* 0x000ee4000020f000 */
[----:B------:R-:W2:Y:S01]  /*0e60*/  S2UR UR36, SR_CTAID.Z ;  /* 0x00000000002479c3 */ /* 0x000ea20000002700 */
[----:B----4-:R-:W-:-:S05]  /*0e70*/  IADD3 R122, PT, PT, -R122, RZ, RZ ;  /* 0x000000ff7a7a7210 */ /* 0x010fca0007ffe1ff */
[----:B-1----:R-:W-:Y:S01]  /*0e80*/  IMAD R122, R3, R122, UR5 ;  /* 0x00000005037a7e24 */ /* 0x002fe2000f8e027a */
[----:B---3--:R-:W-:-:S05]  /*0e90*/  IADD3 R115, PT, PT, -R115, RZ, RZ ;  /* 0x000000ff73737210 */ /* 0x008fca0007ffe1ff */
[----:B--2---:R-:W-:Y:S01]  /*0ea0*/  IMAD R115, R2, R115, UR4 ;  /* 0x0000000402737e24 */ /* 0x004fe2000f8e0273 */
[----:B------:R-:W-:Y:S06]  /*0eb0*/  @!P0 BRA `(.L_x_15) ;  /* 0x0000000000b88947 */ /* 0x000fec0003800000 */
[----:B------:R-:W1:Y:S01]  /*0ec0*/  LDC.64 R4, c[0x0][0xb18] ;  /* 0x0002c600ff047b82 */ /* 0x000e620000000a00 */
[----:B------:R-:W-:-:S07]  /*0ed0*/  ISETP.NE.AND P0, PT, R9, 0x1, PT ;  /* 0x000000010900780c */ /* 0x000fce0003f05270 */
[----:B------:R-:W2:Y:S08]  /*0ee0*/  LDC R10, c[0x0][0xb0c] ;  /* 0x0002c300ff0a7b82 */ /* 0x000eb00000000800 */
[----:B------:R-:W3:Y:S08]  /*0ef0*/  LDC R11, c[0x0][0x370] ;  /* 0x0000dc00ff0b7b82 */ /* 0x000ef00000000800 */
[----:B------:R-:W4:Y:S01]  /*0f00*/  LDC R12, c[0x0][0x374] ;  /* 0x0000dd00ff0c7b82 */ /* 0x000f220000000800 */
[----:B-1----:R-:W-:-:S07]  /*0f10*/  ISETP.NE.AND P1, PT, R4, 0x1, PT ;  /* 0x000000010400780c */ /* 0x002fce0003f25270 */
[----:B------:R-:W3:Y:S01]  /*0f20*/  LDC.64 R6, c[0x0][0xb10] ;  /* 0x0002c400ff067b82 */ /* 0x000ee20000000a00 */
[----:B--2---:R-:W-:-:S07]  /*0f30*/  ISETP.NE.AND P2, PT, R10, 0x1, PT ;  /* 0x000000010a00780c */ /* 0x004fce0003f45270 */
[----:B------:R-:W1:Y:S08]  /*0f40*/  LDC R8, c[0x0][0xb20] ;  /* 0x0002c800ff087b82 */ /* 0x000e700000000800 */
[----:B------:R-:W2:Y:S01]  /*0f50*/  LDC.64 R2, c[0x0][0xb28] ;  /* 0x0002ca00ff027b82 */ /* 0x000ea20000000a00 */
[----:B----4-:R-:W-:-:S04]  /*0f60*/  IMAD.HI.U32 R13, R12, R5, RZ ;  /* 0x000000050c0d7227 */ /* 0x010fc800078e00ff */
[----:B------:R-:W-:-:S04]  /*0f70*/  IMAD.HI.U32 R5, R123, R5, RZ ;  /* 0x000000057b057227 */ /* 0x000fc800078e00ff */
[----:B---3--:R-:W-:-:S04]  /*0f80*/  IMAD.HI.U32 R14, R11, R6, RZ ;  /* 0x000000060b0e7227 */ /* 0x008fc800078e00ff */
[----:B------:R-:W-:Y:S01]  /*0f90*/  IMAD.HI.U32 R16, R129, R6, RZ ;  /* 0x0000000681107227 */ /* 0x000fe200078e00ff */
[-C--:B------:R-:W-:Y:S02]  /*0fa0*/  @P2 SHF.R.U32.HI R11, RZ, R7.reuse, R14 ;  /* 0x00000007ff0b2219 */ /* 0x080fe4000001160e */
[-C--:B-1----:R-:W-:Y:S02]  /*0fb0*/  @P1 SHF.R.U32.HI R12, RZ, R8.reuse, R13 ;  /* 0x00000008ff0c1219 */ /* 0x082fe4000001160d */
[----:B------:R-:W-:Y:S02]  /*0fc0*/  SHF.R.U32.HI R8, RZ, R8, R5 ;  /* 0x00000008ff087219 */ /* 0x000fe40000011605 */
[----:B------:R-:W-:Y:S02]  /*0fd0*/  SHF.R.U32.HI R16, RZ, R7, R16 ;  /* 0x00000007ff107219 */ /* 0x000fe40000011610 */
[----:B------:R-:W-:Y:S01]  /*0fe0*/  SEL R5, R123, R8, !P1 ;  /* 0x000000087b057207 */ /* 0x000fe20004800000 */
[----:B--2---:R-:W-:Y:S01]  /*0ff0*/  IMAD.HI.U32 R14, R12, R2, RZ ;  /* 0x000000020c0e7227 */ /* 0x004fe200078e00ff */
[----:B------:R-:W-:-:S03]  /*1000*/  SEL R7, R129, R16, !P2 ;  /* 0x0000001081077207 */ /* 0x000fc60005000000 */
[----:B------:R-:W-:Y:S01]  /*1010*/  IMAD.HI.U32 R6, R11, R2, RZ ;  /* 0x000000020b067227 */ /* 0x000fe200078e00ff */
[----:B------:R-:W-:-:S04]  /*1020*/  @P0 SHF.R.U32.HI R12, RZ, R3, R14 ;  /* 0x00000003ff0c0219 */ /* 0x000fc8000001160e */
[----:B------:R-:W-:Y:S01]  /*1030*/  @P0 SHF.R.U32.HI R11, RZ, R3, R6 ;  /* 0x00000003ff0b0219 */ /* 0x000fe20000011606 */
[----:B------:R-:W-:-:S04]  /*1040*/  IMAD R12, R12, R9, RZ ;  /* 0x000000090c0c7224 */ /* 0x000fc800078e02ff */
[----:B------:R-:W-:Y:S01]  /*1050*/  IMAD R6, R11, R9, RZ ;  /* 0x000000090b067224 */ /* 0x000fe200078e02ff */
[----:B------:R-:W-:-:S04]  /*1060*/  ISETP.GE.AND P1, PT, R5, R12, PT ;  /* 0x0000000c0500720c */ /* 0x000fc80003f26270 */
[----:B------:R-:W-:Y:S01]  /*1070*/  ISETP.GE.OR P1, PT, R7, R6, P1 ;  /* 0x000000060700720c */ /* 0x000fe20000f26670 */
[----:B------:R-:W-:-:S05]  /*1080*/  IMAD.HI.U32 R6, R5, R2, RZ ;  /* 0x0000000205067227 */ /* 0x000fca00078e00ff */
[----:B------:R-:W-:-:S04]  /*1090*/  SHF.R.U32.HI R6, RZ, R3, R6 ;  /* 0x00000003ff067219 */ /* 0x000fc80000011606 */
[----:B------:R-:W-:-:S03]  /*10a0*/  SEL R6, R5, R6, !P0 ;  /* 0x0000000605067207 */ /* 0x000fc60004000000 */
[----:B------:R-:W-:Y:S01]  /*10b0*/  @!P1 IMAD.HI.U32 R8, R7, R2, RZ ;  /* 0x0000000207089227 */ /* 0x000fe200078e00ff */
[----:B------:R-:W-:-:S04]  /*10c0*/  IADD3 R2, PT, PT, -R6, RZ, RZ ;  /* 0x000000ff06027210 */ /* 0x000fc80007ffe1ff */
[----:B------:R-:W-:Y:S01]  /*10d0*/  @!P1 SHF.R.U32.HI R8, RZ, R3, R8 ;  /* 0x00000003ff089219 */ /* 0x000fe20000011608 */
[----:B------:R-:W-:-:S03]  /*10e0*/  IMAD R2, R9, R2, R5 ;  /* 0x0000000209027224 */ /* 0x000fc600078e0205 */
[----:B------:R-:W-:Y:S02]  /*10f0*/  @!P1 SEL R3, R7, R8, !P0 ;  /* 0x0000000807039207 */ /* 0x000fe40004000000 */
[----:B------:R-:W-:-:S03]  /*1100*/  IADD3 R8, PT, PT, -R5, RZ, RZ ;  /* 0x000000ff05087210 */ /* 0x000fc60007ffe1ff */
[--C-:B------:R-:W-:Y:S02]  /*1110*/  @!P1 IMAD.IADD R6, R6, 0x1, -R3.reuse ;  /* 0x0000000106069824 */ /* 0x100fe400078e0a03 */
[----:B------:R-:W-:Y:S01]  /*1120*/  @!P1 IMAD R3, R2, R11, R3 ;  /* 0x0000000b02039224 */ /* 0x000fe200078e0203 */
[----:B------:R-:W-:Y:S01]  /*1130*/  IADD3 R2, PT, PT, -R7, RZ, RZ ;  /* 0x000000ff07027210 */ /* 0x000fe20007ffe1ff */
[----:B------:R-:W-:Y:S02]  /*1140*/  @!P1 IMAD R5, R6, R9, R7 ;  /* 0x0000000906059224 */ /* 0x000fe400078e0207 */
[----:B------:R-:W-:Y:S02]  /*1150*/  IMAD R8, R4, R8, R123 ;  /* 0x0000000804087224 */ /* 0x000fe400078e027b */
[----:B------:R-:W-:Y:S02]  /*1160*/  @!P1 IMAD.MOV.U32 R7, RZ, RZ, R3 ;  /* 0x000000ffff079224 */ /* 0x000fe400078e0003 */
[----:B------:R-:W-:-:S02]  /*1170*/  IMAD R2, R10, R2, R129 ;  /* 0x000000020a027224 */ /* 0x000fc400078e0281 */
[----:B------:R-:W-:Y:S02]  /*1180*/  IMAD R123, R5, R4, R8 ;  /* 0x00000004057b7224 */ /* 0x000fe400078e0208 */
[----:B------:R-:W-:Y:S02]  /*1190*/  IMAD R129, R7, R10, R2 ;  /* 0x0000000a07817224 */ /* 0x000fe400078e0202 */
.L_x_15:
[----:B------:R-:W1:Y:S01]  /*11a0*/  LDCU UR4, c[0x0][0xb30] ;  /* 0x00016600ff0477ac */ /* 0x000e620008000800 */
[----:B------:R-:W2:Y:S08]  /*11b0*/  S2UR UR37, SR_CgaCtaId ;  /* 0x00000000002579c3 */ /* 0x000eb00000008800 */
[----:B------:R-:W3:Y:S01]  /*11c0*/  LDC R60, c[0x0][0xb24] ;  /* 0x0002c900ff3c7b82 */ /* 0x000ee20000000800 */
[----:B-1----:R-:W-:-:S09]  /*11d0*/  UISETP.NE.AND UP1, UPT, UR4, 0x1, UPT ;  /* 0x000000010400788c */ /* 0x002fd2000bf25270 */
[----:B--2---:R-:W-:Y:S05]  /*11e0*/  BRA.U UP1, `(.L_x_16) ;  /* 0x0000000101407547 */ /* 0x004fea000b800000 */
[----:B------:R-:W1:Y:S08]  /*11f0*/  LDC.64 R4, c[0x0][0xb10] ;  /* 0x0002c400ff047b82 */ /* 0x000e700000000a00 */
[----:B------:R-:W2:Y:S08]  /*1200*/  LDC.64 R2, c[0x0][0xb18] ;  /* 0x0002c600ff027b82 */ /* 0x000eb00000000a00 */
[----:B------:R-:W4:Y:S08]  /*1210*/  LDC R6, c[0x0][0xb20] ;  /* 0x0002c800ff067b82 */ /* 0x000f300000000800 */
[----:B------:R-:W3:Y:S01]  /*1220*/  LDC R8, c[0x0][0xb0c] ;  /* 0x0002c300ff087b82 */ /* 0x000ee20000000800 */
[----:B-1----:R-:W-:-:S05]  /*1230*/  IMAD.HI.U32 R4, R129, R4, RZ ;  /* 0x0000000481047227 */ /* 0x002fca00078e00ff */
[----:B------:R-:W-:Y:S01]  /*1240*/  SHF.R.U32.HI R4, RZ, R5, R4 ;  /* 0x00000005ff047219 */ /* 0x000fe20000011604 */
[----:B--2---:R-:W-:Y:S01]  /*1250*/  IMAD.HI.U32 R3, R123, R3, RZ ;  /* 0x000000037b037227 */ /* 0x004fe200078e00ff */
[----:B------:R-:W-:-:S04]  /*1260*/  ISETP.NE.AND P0, PT, R2, 0x1, PT ;  /* 0x000000010200780c */ /* 0x000fc80003f05270 */
[----:B----4-:R-:W-:-:S04]  /*1270*/  SHF.R.U32.HI R6, RZ, R6, R3 ;  /* 0x00000006ff067219 */ /* 0x010fc80000011603 */
[----:B------:R-:W-:Y:S02]  /*1280*/  SEL R3, R123, R6, !P0 ;  /* 0x000000067b037207 */ /* 0x000fe40004000000 */
[----:B---3--:R-:W-:-:S04]  /*1290*/  ISETP.NE.AND P1, PT, R8, 0x1, PT ;  /* 0x000000010800780c */ /* 0x008fc80003f25270 */
[----:B------:R-:W-:-:S05]  /*12a0*/  SEL R4, R129, R4, !P1 ;  /* 0x0000000481047207 */ /* 0x000fca0004800000 */
[----:B------:R-:W-:Y:S02]  /*12b0*/  IMAD.IADD R5, R3, 0x1, -R4 ;  /* 0x0000000103057824 */ /* 0x000fe400078e0a04 */
[----:B------:R-:W-:Y:S02]  /*12c0*/  IMAD.IADD R3, R4, 0x1, -R3 ;  /* 0x0000000104037824 */ /* 0x000fe400078e0a03 */
[----:B------:R-:W-:Y:S02]  /*12d0*/  IMAD R129, R5, R8, R129 ;  /* 0x0000000805817224 */ /* 0x000fe400078e0281 */
[----:B------:R-:W-:Y:S02]  /*12e0*/  IMAD R123, R3, R2, R123 ;  /* 0x00000002037b7224 */ /* 0x000fe400078e027b */
.L_x_16:
[----:B------:R-:W-:Y:S01]  /*12f0*/  BAR.SYNC.DEFER_BLOCKING 0x0 ;  /* 0x0000000000007b1d */ /* 0x000fe20000010000 */
[----:B------:R-:W-:Y:S01]  /*1300*/  UISETP.NE.AND UP1, UPT, UR8, 0x2, UPT ;  /* 0x000000020800788c */ /* 0x000fe2000bf25270 */
[----:B------:R-:W-:Y:S02]  /*1310*/  ISETP.NE.OR P5, PT, R0, 0x2, !P5 ;  /* 0x000000020000780c */ /* 0x000fe40006fa5670 */
[----:B------:R-:W-:-:S06]  /*1320*/  LOP3.LUT R0, R143, 0x1f, RZ, 0xc0, !PT ;  /* 0x0000001f8f007812 */ /* 0x000fcc00078ec0ff */
[----:B------:R-:W-:Y:S05]  /*1330*/  BRA.U UP1, `(.L_x_17) ;  /* 0x0000001101b47547 */ /* 0x000fea000b800000 */
[----:B------:R-:W1:Y:S01]  /*1340*/  LDCU UR15, c[0x0][0x38c] ;  /* 0x00007180ff0f77ac */ /* 0x000e620008000800 */
[----:B------:R-:W2:Y:S01]  /*1350*/  LDC R9, c[0x0][0x370] ;  /* 0x0000dc00ff097b82 */ /* 0x000ea20000000800 */
[----:B------:R-:W-:Y:S01]  /*1360*/  PLOP3.LUT P1, PT, PT, PT, UP2, 0x80, 0x8 ;  /* 0x000000000008781c */ /* 0x000fe20003f2f028 */
[----:B------:R-:W-:Y:S01]  /*1370*/  IMAD.MOV.U32 R15, RZ, RZ, 0x1 ;  /* 0x00000001ff0f7424 */ /* 0x000fe200078e00ff */
[----:B------:R-:W-:Y:S01]  /*1380*/  ISETP.EQ.OR P4, PT, R0, RZ, P5 ;  /* 0x000000ff0000720c */ /* 0x000fe20002f82670 */
[----:B------:R-:W-:Y:S01]  /*1390*/  IMAD.MOV.U32 R14, RZ, RZ, RZ ;  /* 0x000000ffff0e7224 */ /* 0x000fe200078e00ff */
[----:B------:R-:W-:Y:S02]  /*13a0*/  PLOP3.LUT P1, PT, P1, PT, PT, 0x8, 0x80 ;  /* 0x000000000080781c */ /* 0x000fe40000f2e170 */
[----:B------:R-:W-:Y:S01]  /*13b0*/  CS2R R12, SRZ ;  /* 0x00000000000c7805 */ /* 0x000fe2000001ff00 */
[----:B------:R-:W-:Y:S01]  /*13c0*/  IMAD.MOV.U32 R10, RZ, RZ, 0x1 ;  /* 0x00000001ff0a7424 */ /* 0x000fe200078e00ff */
[----:B------:R-:W4:Y:S01]  /*13d0*/  LDC R8, c[0x0][0x374] ;  /* 0x0000dd00ff087b82 */ /* 0x000f220000000800 */
[----:B------:R-:W2:Y:S01]  /*13e0*/  LDCU.64 UR30, c[0x0][0x348] ;  /* 0x00006900ff1e77ac */ /* 0x000ea20008000a00 */
[----:B------:R-:W-:Y:S01]  /*13f0*/  UMOV UR13, URZ ;  /* 0x000000ff000d7c82 */ /* 0x000fe20008000000 */
[----:B-1----:R-:W-:-:S04]  /*1400*/  UIADD3 UR5, UPT, UPT, UR15, 0xff, URZ ;  /* 0x000000ff0f057890 */ /* 0x002fc8000fffe0ff */
[----:B------:R-:W-:-:S04]  /*1410*/  USHF.R.S32.HI UR4, URZ, 0x1f, UR5 ;  /* 0x0000001fff047899 */ /* 0x000fc80008011405 */
[----:B------:R-:W-:-:S04]  /*1420*/  ULEA.HI UR4, UR4, UR5, URZ, 0x8 ;  /* 0x0000000504047291 */ /* 0x000fc8000f8f40ff */
[----:B------:R-:W-:Y:S02]  /*1430*/  USHF.R.S32.HI UR22, URZ, 0x8, UR4 ;  /* 0x00000008ff167899 */ /* 0x000fe40008011404 */
[----:B------:R-:W-:Y:S02]  /*1440*/  UIADD3 UR4, UPT, UPT, UR15, -0x1, URZ ;  /* 0xffffffff0f047890 */ /* 0x000fe4000fffe0ff */
[----:B------:R-:W-:Y:S02]  /*1450*/  UISETP.LT.U32.AND UP0, UPT, UR22, 0x4, UPT ;  /* 0x000000041600788c */ /* 0x000fe4000bf01070 */
[----:B------:R-:W-:Y:S02]  /*1460*/  UISETP.GE.U32.AND UP1, UPT, UR4, -0x1ff, UPT ;  /* 0xfffffe010400788c */ /* 0x000fe4000bf26070 */
[----:B------:R-:W-:Y:S02]  /*1470*/  USEL UR21, UR22, 0x4, UP0 ;  /* 0x0000000416157887 */ /* 0x000fe40008000000 */
[----:B------:R-:W-:-:S02]  /*1480*/  UIADD3 UR15, UPT, UPT, UR15, 0x1fe, URZ ;  /* 0x000001fe0f0f7890 */ /* 0x000fc4000fffe0ff */
[----:B------:R-:W-:Y:S02]  /*1490*/  UIADD3 UR7, UPT, UPT, UR21, -0x1, URZ ;  /* 0xffffffff15077890 */ /* 0x000fe4000fffe0ff */
[----:B------:R-:W-:-:S03]  /*14a0*/  UIADD3 UR14, UPT, UPT, UR22, -UR21, URZ ;  /* 0x80000015160e7290 */ /* 0x000fc6000fffe0ff */
[----:B------:R-:W-:-:S04]  /*14b0*/  @UP1 UIADD3 UR7, UPT, UPT, UR21, URZ, URZ ;  /* 0x000000ff15071290 */ /* 0x000fc8000fffe0ff */
[----:B--2---:R-:W-:-:S12]  /*14c0*/  UIADD3 UR7, UPT, UPT, UR7, 0x1, URZ ;  /* 0x0000000107077890 */ /* 0x004fd8000fffe0ff */
.L_x_35:
[----:B------:R-:W-:Y:S01]  /*14d0*/  UISETP.NE.AND UP0, UPT, UR37, URZ, UPT ;  /* 0x000000ff2500728c */ /* 0x000fe2000bf05270 */
[----:B------:R-:W1:Y:S08]  /*14e0*/  S2UR UR37, SR_CgaCtaId ;  /* 0x00000000002579c3 */ /* 0x000e700000008800 */
[----:B------:R-:W-:Y:S05]  /*14f0*/  BRA.U UP0, `(.L_x_18) ;  /* 0x0000000100347547 */ /* 0x000fea000b800000 */
[----:B------:R-:W2:Y:S01]  /*1500*/  S2R R2, SR_CgaCtaId ;  /* 0x0000000000027919 */ /* 0x000ea20000008800 */
[----:B------:R-:W-:-:S04]  /*1510*/  MOV R3, 0x400 ;  /* 0x0000040000037802 */ /* 0x000fc80000000f00 */
[----:B--2---:R-:W-:Y:S02]  /*1520*/  LEA R3, R2, R3, 0x18 ;  /* 0x0000000302037211 */ /* 0x004fe400078ec0ff */
[----:B------:R-:W-:-:S03]  /*1530*/  SHF.L.U32 R2, R10, 0x1f, RZ ;  /* 0x0000001f0a027819 */ /* 0x000fc600000006ff */
[----:B------:R-:W-:-:S04]  /*1540*/  IMAD R3, R12, 0x8, R3 ;  /* 0x000000080c037824 */ /* 0x000fc800078e0203 */
[----:B------:R-:W2:Y:S02]  /*1550*/  SYNCS.PHASECHK.TRANS64.TRYWAIT P0, [R3+URZ+0xd0], R2 ;  /* 0x0000d002030075a7 */ /* 0x000ea400080011ff */
[----:B--2---:R-:W-:Y:S05]  /*1560*/  @!P0 BRA `(.L_x_19) ;  /* 0x0000005000f88947 */ /* 0x004fea0003800000 */
.L_x_92:
[----:B------:R-:W-:Y:S01]  /*1570*/  VIADD R12, R12, 0x1 ;  /* 0x000000010c0c7836 */ /* 0x000fe20000000000 */
[----:B------:R2:W-:Y:S04]  /*1580*/  SYNCS.ARRIVE.TRANS64.A1T0 RZ, [R3+URZ+0xc0], RZ ;  /* 0x0000c0ff03ff79a7 */ /* 0x0005e800081000ff */
[----:B------:R-:W-:-:S04]  /*1590*/  ISETP.NE.AND P0, PT, R12, 0x2, PT ;  /* 0x000000020c00780c */ /* 0x000fc80003f05270 */
[----:B------:R-:W-:Y:S02]  /*15a0*/  SEL R12, R12, RZ, P0 ;  /* 0x000000ff0c0c7207 */ /* 0x000fe40000000000 */
[----:B--2---:R-:W-:-:S04]  /*15b0*/  SEL R3, RZ, 0x1, P0 ;  /* 0x00000001ff037807 */ /* 0x004fc80000000000 */
[----:B------:R-:W-:-:S07]  /*15c0*/  LOP3.LUT R10, R10, R3, RZ, 0x3c, !PT ;  /* 0x000000030a0a7212 */ /* 0x000fce00078e3cff */
.L_x_18:
[----:B------:R-:W-:Y:S01]  /*15d0*/  UMOV UR4, 0x400 ;  /* 0x0000040000047882 */ /* 0x000fe20000000000 */
[----:B------:R-:W-:Y:S01]  /*15e0*/  SHF.L.U32 R2, R15, 0x1f, RZ ;  /* 0x0000001f0f027819 */ /* 0x000fe200000006ff */
[----:B-1----:R-:W-:Y:S01]  /*15f0*/  ULEA UR4, UR37, UR4, 0x18 ;  /* 0x0000000425047291 */ /* 0x002fe2000f8ec0ff */
[----:B------:R-:W-:Y:S01]  /*1600*/  R2UR UR35, R129 ;  /* 0x00000000812372ca */ /* 0x000fe200000e0000 */
[----:B------:R-:W-:Y:S01]  /*1610*/  UISETP.GE.U32.AND UP0, UPT, UR15, 0x1ff, UPT ;  /* 0x000001ff0f00788c */ /* 0x000fe2000bf06070 */
[----:B------:R-:W-:Y:S01]  /*1620*/  R2UR UR19, R123 ;  /* 0x000000007b1372ca */ /* 0x000fe200000e0000 */
[----:B------:R-:W-:Y:S01]  /*1630*/  ULEA UR5, UR13, UR4, 0x3 ;  /* 0x000000040d057291 */ /* 0x000fe2000f8e18ff */
[----:B------:R-:W-:-:S08]  /*1640*/  UMOV UR23, URZ ;  /* 0x000000ff00177c82 */ /* 0x000fd00008000000 */
[----:B------:R1:W2:Y:S01]  /*1650*/  SYNCS.PHASECHK.TRANS64.TRYWAIT P0, [UR5+0x20], R2 ;  /* 0x00002002ff0075a7 */ /* 0x0002a20008001105 */
[----:B------:R-:W-:Y:S02]  /*1660*/  USHF.L.U32 UR35, UR35, 0x7, URZ ;  /* 0x0000000723237899 */ /* 0x000fe400080006ff */
[----:B------:R-:W-:Y:S01]  /*1670*/  UIMAD UR19, UR19, 0x30, URZ ;  /* 0x00000030131378a4 */ /* 0x000fe2000f8e02ff */
[----:B------:R-:W-:Y:S11]  /*1680*/  BRA.U !UP0, `(.L_x_20) ;  /* 0x0000000108d87547 */ /* 0x000ff6000b800000 */
[----:B------:R-:W-:Y:S01]  /*1690*/  UMOV UR29, URZ ;  /* 0x000000ff001d7c82 */ /* 0x000fe20008000000 */
[----:B------:R-:W-:-:S05]  /*16a0*/  UMOV UR6, UR13 ;  /* 0x0000000d00067c82 */ /* 0x000fca0008000000 */
.L_x_25:
[----:B--2---:R-:W-:Y:S01]  /*16b0*/  @!P5 MOV R3, 0xb000 ;  /* 0x0000b0000003d802 */ /* 0x004fe20000000f00 */
[----:B-1----:R-:W-:Y:S01]  /*16c0*/  ULEA UR33, UR6, UR4, 0x3 ;  /* 0x0000000406217291 */ /* 0x002fe2000f8e18ff */
[----:B--2---:R-:W-:Y:S11]  /*16d0*/  @P0 BRA `(.L_x_21) ;  /* 0x00000000000c0947 */ /* 0x004ff60003800000 */
[----:B------:R-:W-:Y:S04]  /*16e0*/  SHF.L.U32 R5, R15, 0x1f, RZ ;  /* 0x0000001f0f057819 */ /* 0x000fe800000006ff */
[----:B------:R-:W2:Y:S02]  /*16f0*/  SYNCS.PHASECHK.TRANS64.TRYWAIT P0, [UR33+0x20], R5 ;  /* 0x00002005ff0075a7 */ /* 0x000ea40008001121 */
[----:B--2---:R-:W-:Y:S05]  /*1700*/  @!P0 BRA `(.L_x_22) ;  /* 0x0000005000a48947 */ /* 0x004fea0003800000 */
.L_x_21:
[----:B------:R2:W-:Y:S01]  /*1710*/  @!P5 SYNCS.ARRIVE.TRANS64 RZ, [UR33], R3 ;  /* 0x00000003ffffd9a7 */ /* 0x0005e20008000021 */
[----:B------:R-:W-:Y:S04]  /*1720*/  BSSY.RECONVERGENT B0, `(.L_x_23) ;  /* 0x0000003000007945 */ /* 0x000fe80003800200 */
[----:B------:R-:W-:Y:S05]  /*1730*/  @P4 BRA `(.L_x_24) ;  /* 0x0000000000044947 */ /* 0x000fea0003800000 */
[----:B------:R-:W-:Y:S05]  /*1740*/  BPT.TRAP 0x1 ;  /* 0x000000040000795c */ /* 0x000fea0000300000 */
.L_x_24:
[----:B------:R-:W-:Y:S05]  /*1750*/  BSYNC.RECONVERGENT B0 ;  /* 0x0000000000007941 */ /* 0x000fea0003800200 */
.L_x_23:
[----:B------:R-:W-:Y:S02]  /*1760*/  UIADD3 UR13, UPT, UPT, UR6, 0x1, URZ ;  /* 0x00000001060d7890 */ /* 0x000fe4000fffe0ff */
[----:B------:R-:W-:Y:S02]  /*1770*/  UIADD3 UR42, UP1, UPT, UR30, 0x80, URZ ;  /* 0x000000801e2a7890 */ /* 0x000fe4000ff3e0ff */
[----:B------:R-:W-:Y:S02]  /*1780*/  UISETP.NE.AND UP0, UPT, UR13, 0x4, UPT ;  /* 0x000000040d00788c */ /* 0x000fe4000bf05270 */
[----:B------:R-:W-:Y:S02]  /*1790*/  ULEA UR24, UR6, UR4, 0xf ;  /* 0x0000000406187291 */ /* 0x000fe4000f8e78ff */
[----:B------:R-:W-:Y:S02]  /*17a0*/  USEL UR9, URZ, 0x1, UP0 ;  /* 0x00000001ff097887 */ /* 0x000fe40008000000 */
[----:B------:R-:W-:Y:S02]  /*17b0*/  USEL UR13, UR13, URZ, UP0 ;  /* 0x000000ff0d0d7287 */ /* 0x000fe40008000000 */
[----:B------:R-:W-:Y:S02]  /*17c0*/  USHF.L.U32 UR34, UR29, 0x8, URZ ;  /* 0x000000081d227899 */ /* 0x000fe400080006ff */
[----:B------:R-:W-:Y:S01]  /*17d0*/  ULEA UR8, UR13, UR4, 0x3 ;  /* 0x000000040d087291 */ /* 0x000fe2000f8e18ff */
[----:B------:R-:W-:Y:S01]  /*17e0*/  LOP3.LUT R15, R15, UR9, RZ, 0x3c, !PT ;  /* 0x000000090f0f7c12 */ /* 0x000fe2000f8e3cff */
[----:B------:R-:W-:Y:S02]  /*17f0*/  UIADD3.X UR43, UPT, UPT, URZ, UR31, URZ, UP1, !UPT ;  /* 0x0000001fff2b7290 */ /* 0x000fe40008ffe4ff */
[----:B------:R-:W-:Y:S01]  /*1800*/  UIADD3 UR32, UPT, UPT, UR24, 0x3200, URZ ;  /* 0x0000320018207890 */ /* 0x000fe2000fffe0ff */
[----:B-1----:R-:W-:Y:S01]  /*1810*/  SHF.L.U32 R2, R15, 0x1f, RZ ;  /* 0x0000001f0f027819 */ /* 0x002fe200000006ff */
[----:B------:R-:W-:Y:S01]  /*1820*/  UIADD3 UR26, UPT, UPT, UR34, 0x80, URZ ;  /* 0x00000080221a7890 */ /* 0x000fe2000fffe0ff */
[----:B------:R-:W-:Y:S02]  /*1830*/  UMOV UR40, 0x0 ;  /* 0x0000000000287882 */ /* 0x000fe40000000000 */
[----:B------:R1:W1:Y:S01]  /*1840*/  SYNCS.PHASECHK.TRANS64.TRYWAIT P0, [UR8+0x20], R2 ;  /* 0x00002002ff0075a7 */ /* 0x0002620008001108 */
[----:B------:R-:W-:Y:S01]  /*1850*/  UMOV UR41, 0x10000000 ;  /* 0x1000000000297882 */ /* 0x000fe20000000000 */
[----:B------:R-:W-:Y:S02]  /*1860*/  UIADD3 UR24, UPT, UPT, UR24, 0x7200, URZ ;  /* 0x0000720018187890 */ /* 0x000fe4000fffe0ff */
[----:B------:R1:W-:Y:S01]  /*1870*/  UTMALDG.3D [UR32], [UR42], desc[UR40] ;  /* 0x000028202a0075b4 */ /* 0x0003e20008011000 */
[----:B------:R-:W-:Y:S02]  /*1880*/  UIADD3 UR38, UP0, UPT, UR30, 0x180, URZ ;  /* 0x000001801e267890 */ /* 0x000fe4000ff1e0ff */
[----:B------:R-:W-:Y:S01]  /*1890*/  UIMAD UR5, UR6, 0x3000, UR4 ;  /* 0x00003000060578a4 */ /* 0x000fe2000f8e0204 */
[----:B------:R-:W-:Y:S01]  /*18a0*/  UMOV UR25, UR33 ;  /* 0x0000002100197c82 */ /* 0x000fe20008000000 */
[----:B------:R-:W-:Y:S01]  /*18b0*/  UMOV UR27, UR35 ;  /* 0x00000023001b7c82 */ /* 0x000fe20008000000 */
[----:B------:R-:W-:Y:S01]  /*18c0*/  UMOV UR28, UR36 ;  /* 0x00000024001c7c82 */ /* 0x000fe20008000000 */
[----:B------:R-:W-:Y:S01]  /*18d0*/  UIADD3.X UR39, UPT, UPT, URZ, UR31, URZ, UP0, !UPT ;  /* 0x0000001fff277290 */ /* 0x000fe200087fe4ff */
[----:B------:R1:W-:Y:S01]  /*18e0*/  UTMALDG.3D [UR24], [UR42], desc[UR40] ;  /* 0x000028182a0075b4 */ /* 0x0003e20008011000 */
[----:B------:R-:W-:Y:S01]  /*18f0*/  UIADD3 UR16, UPT, UPT, UR5, 0x23200, URZ ;  /* 0x0002320005107890 */ /* 0x000fe2000fffe0ff */
[----:B------:R-:W-:Y:S01]  /*1900*/  UMOV UR17, UR33 ;  /* 0x0000002100117c82 */ /* 0x000fe20008000000 */
[----:B------:R-:W-:Y:S01]  /*1910*/  UMOV UR20, UR36 ;  /* 0x0000002400147c82 */ /* 0x000fe20008000000 */
[----:B------:R-:W-:Y:S01]  /*1920*/  UMOV UR18, UR34 ;  /* 0x0000002200127c82 */ /* 0x000fe20008000000 */
[----:B------:R-:W-:Y:S01]  /*1930*/  UIADD3 UR8, UPT, UPT, UR5, 0x24a00, URZ ;  /* 0x00024a0005087890 */ /* 0x000fe2000fffe0ff */
[----:B------:R-:W-:Y:S01]  /*1940*/  UMOV UR11, UR19 ;  /* 0x00000013000b7c82 */ /* 0x000fe20008000000 */
[----:B------:R-:W-:Y:S03]  /*1950*/  UMOV UR12, UR36 ;  /* 0x00000024000c7c82 */ /* 0x000fe60008000000 */
[----:B------:R1:W-:Y:S01]  /*1960*/  UTMALDG.3D [UR16], [UR38], desc[UR40] ;  /* 0x00002810260075b4 */ /* 0x0003e20008011000 */
[----:B------:R-:W-:Y:S01]  /*1970*/  UIADD3 UR29, UPT, UPT, UR29, 0x1, URZ ;  /* 0x000000011d1d7890 */ /* 0x000fe2000fffe0ff */
[----:B------:R-:W-:Y:S01]  /*1980*/  UMOV UR9, UR33 ;  /* 0x0000002100097c82 */ /* 0x000fe20008000000 */
[----:B------:R-:W-:Y:S02]  /*1990*/  UMOV UR10, UR26 ;  /* 0x0000001a000a7c82 */ /* 0x000fe40008000000 */
[----:B------:R-:W-:Y:S01]  /*19a0*/  UISETP.NE.AND UP0, UPT, UR29, UR7, UPT ;  /* 0x000000071d00728c */ /* 0x000fe2000bf05270 */
[----:B------:R-:W-:Y:S01]  /*19b0*/  UMOV UR23, UR7 ;  /* 0x0000000700177c82 */ /* 0x000fe20008000000 */
[----:B------:R1:W-:Y:S01]  /*19c0*/  UTMALDG.3D [UR8], [UR38], desc[UR40] ;  /* 0x00002808260075b4 */ /* 0x0003e20008011000 */
[----:B------:R-:W-:Y:S06]  /*19d0*/  UMOV UR6, UR13 ;  /* 0x0000000d00067c82 */ /* 0x000fec0008000000 */
[----:B------:R-:W-:Y:S05]  /*19e0*/  BRA.U UP0, `(.L_x_25) ;  /* 0xfffffffd00307547 */ /* 0x000fea000b83ffff */
.L_x_20:
[----:B------:R-:W-:Y:S01]  /*19f0*/  ULEA UR5, UR13, UR4, 0x3 ;  /* 0x000000040d057291 */ /* 0x000fe2000f8e18ff */
[----:B-1----:R-:W-:Y:S01]  /*1a00*/  SHF.L.U32 R2, R15, 0x1f, RZ ;  /* 0x0000001f0f027819 */ /* 0x002fe200000006ff */
[----:B------:R-:W-:Y:S01]  /*1a10*/  @!P1 SYNCS.ARRIVE.TRANS64.A1T0 RZ, [UR4+0x58], RZ ;  /* 0x000058ffffff99a7 */ /* 0x000fe20008100004 */
[----:B------:R-:W-:-:S06]  /*1a20*/  UISETP.GT.AND UP0, UPT, UR22, UR21, UPT ;  /* 0x000000151600728c */ /* 0x000fcc000bf04270 */
[----:B--2---:R1:W2:Y:S03]  /*1a30*/  SYNCS.PHASECHK.TRANS64.TRYWAIT P0, [UR5+0x20], R2 ;  /* 0x00002002ff0075a7 */ /* 0x0042a60008001105 */
[----:B------:R-:W-:Y:S05]  /*1a40*/  BRA.U !UP0, `(.L_x_26) ;  /* 0x0000000108d47547 */ /* 0x000fea000b800000 */
[----:B------:R-:W-:Y:S01]  /*1a50*/  UIADD3 UR29, UPT, UPT, UR14, UR23, URZ ;  /* 0x000000170e1d7290 */ /* 0x000fe2000fffe0ff */
[----:B------:R-:W-:-:S11]  /*1a60*/  UMOV UR6, UR13 ;  /* 0x0000000d00067c82 */ /* 0x000fd60008000000 */
.L_x_31:
[----:B--2---:R-:W-:Y:S01]  /*1a70*/  @!P5 MOV R3, 0xb000 ;  /* 0x0000b0000003d802 */ /* 0x004fe20000000f00 */
[----:B-1----:R-:W-:Y:S01]  /*1a80*/  ULEA UR33, UR6, UR4, 0x3 ;  /* 0x0000000406217291 */ /* 0x002fe2000f8e18ff */
[----:B--2---:R-:W-:Y:S11]  /*1a90*/  @P0 BRA `(.L_x_27) ;  /* 0x00000000000c0947 */ /* 0x004ff60003800000 */
[----:B------:R-:W-:Y:S04]  /*1aa0*/  SHF.L.U32 R5, R15, 0x1f, RZ ;  /* 0x0000001f0f057819 */ /* 0x000fe800000006ff */
[----:B------:R-:W2:Y:S02]  /*1ab0*/  SYNCS.PHASECHK.TRANS64.TRYWAIT P0, [UR33+0x20], R5 ;  /* 0x00002005ff0075a7 */ /* 0x000ea40008001121 */
[----:B--2---:R-:W-:Y:S05]  /*1ac0*/  @!P0 BRA `(.L_x_28) ;  /* 0x0000004c00cc8947 */ /* 0x004fea0003800000 */
.L_x_27:
[----:B------:R2:W-:Y:S01]  /*1ad0*/  @!P5 SYNCS.ARRIVE.TRANS64 RZ, [UR33], R3 ;  /* 0x00000003ffffd9a7 */ /* 0x0005e20008000021 */
[----:B------:R-:W-:Y:S04]  /*1ae0*/  BSSY.RECONVERGENT B0, `(.L_x_29) ;  /* 0x0000003000007945 */ /* 0x000fe80003800200 */
[----:B------:R-:W-:Y:S05]  /*1af0*/  @P4 BRA `(.L_x_30) ;  /* 0x0000000000044947 */ /* 0x000fea0003800000 */
[----:B------:R-:W-:Y:S05]  /*1b00*/  BPT.TRAP 0x1 ;  /* 0x000000040000795c */ /* 0x000fea0000300000 */
.L_x_30:
[----:B------:R-:W-:Y:S05]  /*1b10*/  BSYNC.RECONVERGENT B0 ;  /* 0x0000000000007941 */ /* 0x000fea0003800200 */
.L_x_29:
        /* <DEDUP_REMOVED lines=12> */
[----:B------:R-:W-:Y:S01]  /*1be0*/  UMOV UR40, 0x0 ;  /* 0x0000000000287882 */ /* 0x000fe20000000000 */
[----:B------:R-:W-:Y:S01]  /*1bf0*/  UMOV UR41, 0x10000000 ;  /* 0x1000000000297882 */ /* 0x000fe20000000000 */
[----:B------:R-:W-:Y:S01]  /*1c00*/  UIADD3 UR26, UPT, UPT, UR34, 0x80, URZ ;  /* 0x00000080221a7890 */ /* 0x000fe2000fffe0ff */
[----:B------:R1:W1:Y:S01]  /*1c10*/  SYNCS.PHASECHK.TRANS64.TRYWAIT P0, [UR8+0x20], R2 ;  /* 0x00002002ff0075a7 */ /* 0x0002620008001108 */
[----:B------:R-:W-:Y:S02]  /*1c20*/  UIADD3 UR24, UPT, UPT, UR24, 0x7200, URZ ;  /* 0x0000720018187890 */ /* 0x000fe4000fffe0ff */
[----:B------:R-:W-:Y:S01]  /*1c30*/  UIADD3 UR38, UP0, UPT, UR30, 0x180, URZ ;  /* 0x000001801e267890 */ /* 0x000fe2000ff1e0ff */
[----:B------:R1:W-:Y:S01]  /*1c40*/  UTMALDG.3D [UR32], [UR42], desc[UR40] ;  /* 0x000028202a0075b4 */ /* 0x0003e20008011000 */
        /* <DEDUP_REMOVED lines=14> */
[----:B------:R-:W-:Y:S01]  /*1d30*/  UMOV UR9, UR33 ;  /* 0x0000002100097c82 */ /* 0x000fe20008000000 */
[----:B------:R-:W-:Y:S01]  /*1d40*/  UMOV UR10, UR26 ;  /* 0x0000001a000a7c82 */ /* 0x000fe20008000000 */
[----:B------:R-:W-:Y:S01]  /*1d50*/  UIADD3 UR23, UPT, UPT, UR23, 0x1, URZ ;  /* 0x0000000117177890 */ /* 0x000fe2000fffe0ff */
[----:B------:R-:W-:Y:S03]  /*1d60*/  UMOV UR6, UR13 ;  /* 0x0000000d00067c82 */ /* 0x000fe60008000000 */
[----:B------:R-:W-:Y:S01]  /*1d70*/  UISETP.NE.AND UP0, UPT, UR23, UR29, UPT ;  /* 0x0000001d1700728c */ /* 0x000fe2000bf05270 */
[----:B------:R1:W-:Y:S08]  /*1d80*/  UTMALDG.3D [UR8], [UR38], desc[UR40] ;  /* 0x00002808260075b4 */ /* 0x0003f00008011000 */
[----:B------:R-:W-:Y:S05]  /*1d90*/  BRA.U UP0, `(.L_x_31) ;  /* 0xfffffffd00347547 */ /* 0x000fea000b83ffff */
.L_x_26:
[C---:B-1----:R-:W-:Y:S01]  /*1da0*/  LEA R2, R14.reuse, UR4, 0x3 ;  /* 0x000000040e027c11 */ /* 0x042fe2000f8e18ff */
[----:B------:R-:W-:Y:S01]  /*1db0*/  NOP ;  /* 0x0000000000007918 */ /* 0x000fe20000000000 */
[----:B--2---:R-:W-:Y:S02]  /*1dc0*/  SHF.L.U32 R3, R13, 0x1f, RZ ;  /* 0x0000001f0d037819 */ /* 0x004fe400000006ff */
[----:B------:R-:W-:Y:S02]  /*1dd0*/  LEA R4, R14, UR4, 0x4 ;  /* 0x000000040e047c11 */ /* 0x000fe4000f8e20ff */
[----:B------:R-:W1:Y:S02]  /*1de0*/  SYNCS.PHASECHK.TRANS64.TRYWAIT P0, [R2+URZ+0x60], R3 ;  /* 0x00006003020075a7 */ /* 0x000e6400080011ff */
[----:B-1----:R-:W-:Y:S05]  /*1df0*/  @!P0 BRA `(.L_x_32) ;  /* 0x0000004c00188947 */ /* 0x002fea0003800000 */
.L_x_95:
[----:B------:R-:W2:Y:S01]  /*1e00*/  LDS.128 R4, [R4+0xf0] ;  /* 0x0000f00004047984 */ /* 0x000ea20000000c00 */
[----:B---3--:R-:W-:Y:S01]  /*1e10*/  ISETP.GE.AND P0, PT, R60, 0x1, PT ;  /* 0x000000013c00780c */ /* 0x008fe20003f06270 */
[----:B-1----:R-:W-:Y:S01]  /*1e20*/  VIADD R2, R2, 0x70 ;  /* 0x0000007002027836 */ /* 0x002fe20000000000 */
[----:B------:R-:W-:Y:S01]  /*1e30*/  @!PT LDS RZ, [RZ] ;  /* 0x00000000fffff984 */ /* 0x000fe20000000800 */
[----:B------:R-:W-:Y:S01]  /*1e40*/  @!PT LDS RZ, [RZ] ;  /* 0x00000000fffff984 */ /* 0x000fe20000000800 */
[----:B------:R-:W-:Y:S01]  /*1e50*/  @!PT LDS RZ, [RZ] ;  /* 0x00000000fffff984 */ /* 0x000fe20000000800 */
[----:B------:R-:W-:Y:S01]  /*1e60*/  @!PT LDS RZ, [RZ] ;  /* 0x00000000fffff984 */ /* 0x000fe20000000800 */
[----:B------:R1:W-:Y:S06]  /*1e70*/  MEMBAR.ALL.CTA ;  /* 0x0000000000007992 */ /* 0x0003ec0000008000 */
[----:B-1----:R-:W1:Y:S01]  /*1e80*/  FENCE.VIEW.ASYNC.S ;  /* 0x00000000000073c6 */ /* 0x002e620000000000 */
[----:B------:R-:W-:-:S04]  /*1e90*/  PRMT R2, RZ, 0x654, R2 ;  /* 0x00000654ff027816 */ /* 0x000fc80000000002 */
[----:B-1----:R1:W-:Y:S01]  /*1ea0*/  SYNCS.ARRIVE.TRANS64.RED.A1T0 RZ, [R2+URZ], RZ ;  /* 0x000000ff02ff79a7 */ /* 0x0023e200081004ff */
[----:B--2---:R-:W-:-:S13]  /*1eb0*/  LOP3.LUT P2, RZ, R6, 0x1, RZ, 0xc0, !PT ;  /* 0x0000000106ff7812 */ /* 0x004fda000784c0ff */
[----:B------:R-:W-:Y:S01]  /*1ec0*/  @P2 SHF.R.U32.HI R3, RZ, 0x10, R5 ;  /* 0x00000010ff032819 */ /* 0x000fe20000011605 */
[----:B------:R-:W-:Y:S01]  /*1ed0*/  VOTEU.ANY UP0, P2 ;  /* 0x0000000000ff7886 */ /* 0x000fe20001000100 */
[----:B------:R-:W-:Y:S02]  /*1ee0*/  @P2 MOV R11, R4 ;  /* 0x00000004000b2202 */ /* 0x000fe40000000f00 */
[----:B------:R-:W-:Y:S02]  /*1ef0*/  @P2 R2UR.BROADCAST UR5, R3 ;  /* 0x00000000030522ca */ /* 0x000fe400008e0000 */
[----:B------:R-:W-:-:S11]  /*1f00*/  @P2 LOP3.LUT R0, R5, 0xffff, RZ, 0xc0, !PT ;  /* 0x0000ffff05002812 */ /* 0x000fd600078ec0ff */
[----:B------:R-:W-:Y:S01]  /*1f10*/  @UP0 UMOV UR36, UR5 ;  /* 0x0000000500240c82 */ /* 0x000fe20008000000 */
[----:B-1----:R-:W-:Y:S05]  /*1f20*/  @!P0 BRA `(.L_x_33) ;  /* 0x0000000000b88947 */ /* 0x002fea0003800000 */
[----:B------:R-:W4:Y:S01]  /*1f30*/  LDC.64 R4, c[0x0][0xb18] ;  /* 0x0002c600ff047b82 */ /* 0x000f220000000a00 */
[----:B------:R-:W-:-:S07]  /*1f40*/  ISETP.NE.AND P3, PT, R60, 0x1, PT ;  /* 0x000000013c00780c */ /* 0x000fce0003f65270 */
[----:B------:R-:W1:Y:S08]  /*1f50*/  LDC.64 R6, c[0x0][0xb10] ;  /* 0x0002c400ff067b82 */ /* 0x000e700000000a00 */
[----:B------:R-:W2:Y:S08]  /*1f60*/  LDC R16, c[0x0][0xb20] ;  /* 0x0002c800ff107b82 */ /* 0x000eb00000000800 */
[----:B------:R-:W3:Y:S01]  /*1f70*/  LDC R18, c[0x0][0xb0c] ;  /* 0x0002c300ff127b82 */ /* 0x000ee20000000800 */
[----:B----4-:R-:W-:Y:S01]  /*1f80*/  IMAD.HI.U32 R17, R8, R5, RZ ;  /* 0x0000000508117227 */ /* 0x010fe200078e00ff */
[----:B------:R-:W-:-:S03]  /*1f90*/  ISETP.NE.AND P0, PT, R4, 0x1, PT ;  /* 0x000000010400780c */ /* 0x000fc60003f05270 */
[----:B------:R-:W-:-:S03]  /*1fa0*/  IMAD.HI.U32 R5, R0, R5, RZ ;  /* 0x0000000500057227 */ /* 0x000fc600078e00ff */
[----:B------:R-:W4:Y:S01]  /*1fb0*/  LDC.64 R2, c[0x0][0xb28] ;  /* 0x0002ca00ff027b82 */ /* 0x000f220000000a00 */
[----:B-1----:R-:W-:-:S04]  /*1fc0*/  IMAD.HI.U32 R20, R9, R6, RZ ;  /* 0x0000000609147227 */ /* 0x002fc800078e00ff */
[----:B------:R-:W-:Y:S01]  /*1fd0*/  IMAD.HI.U32 R22, R11, R6, RZ ;  /* 0x000000060b167227 */ /* 0x000fe200078e00ff */
[----:B------:R-:W-:Y:S02]  /*1fe0*/  SHF.R.U32.HI R20, RZ, R7, R20 ;  /* 0x00000007ff147219 */ /* 0x000fe40000011614 */
[-C--:B--2---:R-:W-:Y:S02]  /*1ff0*/  SHF.R.U32.HI R17, RZ, R16.reuse, R17 ;  /* 0x00000010ff117219 */ /* 0x084fe40000011611 */
[----:B------:R-:W-:Y:S02]  /*2000*/  SHF.R.U32.HI R5, RZ, R16, R5 ;  /* 0x00000010ff057219 */ /* 0x000fe40000011605 */
[----:B------:R-:W-:Y:S02]  /*2010*/  SEL R17, R8, R17, !P0 ;  /* 0x0000001108117207 */ /* 0x000fe40004000000 */
[----:B------:R-:W-:Y:S02]  /*2020*/  SHF.R.U32.HI R22, RZ, R7, R22 ;  /* 0x00000007ff167219 */ /* 0x000fe40000011616 */
[----:B---3--:R-:W-:-:S02]  /*2030*/  ISETP.NE.AND P1, PT, R18, 0x1, PT ;  /* 0x000000011200780c */ /* 0x008fc40003f25270 */
[----:B------:R-:W-:Y:S02]  /*2040*/  SEL R5, R0, R5, !P0 ;  /* 0x0000000500057207 */ /* 0x000fe40004000000 */
[----:B------:R-:W-:Y:S02]  /*2050*/  SEL R19, R9, R20, !P1 ;  /* 0x0000001409137207 */ /* 0x000fe40004800000 */
[----:B------:R-:W-:Y:S01]  /*2060*/  SEL R7, R11, R22, !P1 ;  /* 0x000000160b077207 */ /* 0x000fe20004800000 */
[----:B----4-:R-:W-:-:S04]  /*2070*/  IMAD.HI.U32 R20, R17, R2, RZ ;  /* 0x0000000211147227 */ /* 0x010fc800078e00ff */
[----:B------:R-:W-:Y:S01]  /*2080*/  IMAD.HI.U32 R6, R19, R2, RZ ;  /* 0x0000000213067227 */ /* 0x000fe200078e00ff */
[----:B------:R-:W-:-:S04]  /*2090*/  @P3 SHF.R.U32.HI R17, RZ, R3, R20 ;  /* 0x00000003ff113219 */ /* 0x000fc80000011614 */
[----:B------:R-:W-:Y:S01]  /*20a0*/  @P3 SHF.R.U32.HI R19, RZ, R3, R6 ;  /* 0x00000003ff133219 */ /* 0x000fe20000011606 */
[----:B------:R-:W-:-:S04]  /*20b0*/  IMAD R17, R60, R17, RZ ;  /* 0x000000113c117224 */ /* 0x000fc800078e02ff */
[----:B------:R-:W-:Y:S01]  /*20c0*/  IMAD R6, R60, R19, RZ ;  /* 0x000000133c067224 */ /* 0x000fe200078e02ff */
[C---:B------:R-:W-:Y:S02]  /*20d0*/  ISETP.GE.AND P0, PT, R5.reuse, R17, PT ;  /* 0x000000110500720c */ /* 0x040fe40003f06270 */
[----:B------:R-:W-:Y:S02]  /*20e0*/  IADD3 R17, PT, PT, -R5, RZ, RZ ;  /* 0x000000ff05117210 */ /* 0x000fe40007ffe1ff */
[----:B------:R-:W-:Y:S01]  /*20f0*/  ISETP.GE.OR P0, PT, R7, R6, P0 ;  /* 0x000000060700720c */ /* 0x000fe20000706670 */
[----:B------:R-:W-:-:S04]  /*2100*/  IMAD.HI.U32 R6, R5, R2, RZ ;  /* 0x0000000205067227 */ /* 0x000fc800078e00ff */
[----:B------:R-:W-:Y:S01]  /*2110*/  IMAD R0, R4, R17, R0 ;  /* 0x0000001104007224 */ /* 0x000fe200078e0200 */
[----:B------:R-:W-:-:S04]  /*2120*/  SHF.R.U32.HI R6, RZ, R3, R6 ;  /* 0x00000003ff067219 */ /* 0x000fc80000011606 */
[----:B------:R-:W-:-:S03]  /*2130*/  SEL R6, R5, R6, !P3 ;  /* 0x0000000605067207 */ /* 0x000fc60005800000 */
[----:B------:R-:W-:-:S04]  /*2140*/  @!P0 IMAD.HI.U32 R16, R7, R2, RZ ;  /* 0x0000000207108227 */ /* 0x000fc800078e00ff */
[----:B------:R-:W-:Y:S01]  /*2150*/  IMAD.MOV R2, RZ, RZ, -R6 ;  /* 0x000000ffff027224 */ /* 0x000fe200078e0a06 */
[----:B------:R-:W-:-:S03]  /*2160*/  @!P0 SHF.R.U32.HI R16, RZ, R3, R16 ;  /* 0x00000003ff108219 */ /* 0x000fc60000011610 */
[----:B------:R-:W-:Y:S01]  /*2170*/  IMAD R2, R60, R2, R5 ;  /* 0x000000023c027224 */ /* 0x000fe200078e0205 */
[----:B------:R-:W-:-:S05]  /*2180*/  @!P0 SEL R3, R7, R16, !P3 ;  /* 0x0000001007038207 */ /* 0x000fca0005800000 */
[--C-:B------:R-:W-:Y:S02]  /*2190*/  @!P0 IMAD.IADD R6, R6, 0x1, -R3.reuse ;  /* 0x0000000106068824 */ /* 0x100fe400078e0a03 */
[----:B------:R-:W-:Y:S01]  /*21a0*/  @!P0 IMAD R3, R2, R19, R3 ;  /* 0x0000001302038224 */ /* 0x000fe200078e0203 */
[----:B------:R-:W-:Y:S01]  /*21b0*/  IADD3 R2, PT, PT, -R7, RZ, RZ ;  /* 0x000000ff07027210 */ /* 0x000fe20007ffe1ff */
[----:B------:R-:W-:Y:S02]  /*21c0*/  @!P0 IMAD R5, R60, R6, R7 ;  /* 0x000000063c058224 */ /* 0x000fe400078e0207 */
[----:B------:R-:W-:Y:S02]  /*21d0*/  @!P0 IMAD.MOV.U32 R7, RZ, RZ, R3 ;  /* 0x000000ffff078224 */ /* 0x000fe400078e0003 */
[----:B------:R-:W-:Y:S02]  /*21e0*/  IMAD R2, R18, R2, R11 ;  /* 0x0000000212027224 */ /* 0x000fe400078e020b */
[----:B------:R-:W-:-:S02]  /*21f0*/  IMAD R0, R5, R4, R0 ;  /* 0x0000000405007224 */ /* 0x000fc400078e0200 */
[----:B------:R-:W-:Y:S02]  /*2200*/  IMAD R11, R7, R18, R2 ;  /* 0x00000012070b7224 */ /* 0x000fe400078e0202 */
.L_x_33:
[----:B------:R-:W1:Y:S02]  /*2210*/  LDCU UR5, c[0x0][0xb30] ;  /* 0x00016600ff0577ac */ /* 0x000e640008000800 */
[----:B-1----:R-:W-:-:S09]  /*2220*/  UISETP.NE.AND UP0, UPT, UR5, 0x1, UPT ;  /* 0x000000010500788c */ /* 0x002fd2000bf05270 */
[----:B------:R-:W-:Y:S05]  /*2230*/  BRA.U UP0, `(.L_x_34) ;  /* 0x0000000100407547 */ /* 0x000fea000b800000 */
[----:B------:R-:W1:Y:S08]  /*2240*/  LDC.64 R4, c[0x0][0xb10] ;  /* 0x0002c400ff047b82 */ /* 0x000e700000000a00 */
[----:B------:R-:W2:Y:S08]  /*2250*/  LDC.64 R2, c[0x0][0xb18] ;  /* 0x0002c600ff027b82 */ /* 0x000eb00000000a00 */
[----:B------:R-:W3:Y:S08]  /*2260*/  LDC R6, c[0x0][0xb20] ;  /* 0x0002c800ff067b82 */ /* 0x000ef00000000800 */
[----:B------:R-:W4:Y:S01]  /*2270*/  LDC R16, c[0x0][0xb0c] ;  /* 0x0002c300ff107b82 */ /* 0x000f220000000800 */
[----:B-1----:R-:W-:-:S05]  /*2280*/  IMAD.HI.U32 R4, R11, R4, RZ ;  /* 0x000000040b047227 */ /* 0x002fca00078e00ff */
[----:B------:R-:W-:Y:S01]  /*2290*/  SHF.R.U32.HI R4, RZ, R5, R4 ;  /* 0x00000005ff047219 */ /* 0x000fe20000011604 */
[----:B--2---:R-:W-:Y:S01]  /*22a0*/  IMAD.HI.U32 R3, R0, R3, RZ ;  /* 0x0000000300037227 */ /* 0x004fe200078e00ff */
[----:B------:R-:W-:-:S04]  /*22b0*/  ISETP.NE.AND P0, PT, R2, 0x1, PT ;  /* 0x000000010200780c */ /* 0x000fc80003f05270 */
[----:B---3--:R-:W-:-:S04]  /*22c0*/  SHF.R.U32.HI R3, RZ, R6, R3 ;  /* 0x00000006ff037219 */ /* 0x008fc80000011603 */
[----:B------:R-:W-:Y:S02]  /*22d0*/  SEL R3, R0, R3, !P0 ;  /* 0x0000000300037207 */ /* 0x000fe40004000000 */
[----:B----4-:R-:W-:-:S04]  /*22e0*/  ISETP.NE.AND P1, PT, R16, 0x1, PT ;  /* 0x000000011000780c */ /* 0x010fc80003f25270 */
[----:B------:R-:W-:-:S05]  /*22f0*/  SEL R4, R11, R4, !P1 ;  /* 0x000000040b047207 */ /* 0x000fca0004800000 */
[----:B------:R-:W-:Y:S02]  /*2300*/  IMAD.IADD R5, R3, 0x1, -R4 ;  /* 0x0000000103057824 */ /* 0x000fe400078e0a04 */
[----:B------:R-:W-:Y:S02]  /*2310*/  IMAD.IADD R3, R4, 0x1, -R3 ;  /* 0x0000000104037824 */ /* 0x000fe400078e0a03 */
[----:B------:R-:W-:Y:S02]  /*2320*/  IMAD R11, R5, R16, R11 ;  /* 0x00000010050b7224 */ /* 0x000fe400078e020b */
[----:B------:R-:W-:-:S07]  /*2330*/  IMAD R0, R3, R2, R0 ;  /* 0x0000000203007224 */ /* 0x000fce00078e0200 */
.L_x_34:
[----:B------:R-:W-:Y:S01]  /*2340*/  VIADD R14, R14, 0x1 ;  /* 0x000000010e0e7836 */ /* 0x000fe20000000000 */
[----:B------:R-:W-:Y:S01]  /*2350*/  PLOP3.LUT P1, PT, PT, PT, PT, 0x80, 0x8 ;  /* 0x000000000008781c */ /* 0x000fe20003f2f070 */
[----:B------:R-:W-:Y:S02]  /*2360*/  IMAD.IADD R129, R11, 0x1, R122 ;  /* 0x000000010b817824 */ /* 0x000fe400078e027a */
[----:B------:R-:W-:Y:S01]  /*2370*/  IMAD.IADD R123, R0, 0x1, R115 ;  /* 0x00000001007b7824 */ /* 0x000fe200078e0273 */
[----:B------:R-:W-:-:S04]  /*2380*/  ISETP.NE.AND P0, PT, R14, 0x2, PT ;  /* 0x000000020e00780c */ /* 0x000fc80003f05270 */
[----:B------:R-:W-:Y:S02]  /*2390*/  SEL R2, RZ, 0x1, P0 ;  /* 0x00000001ff027807 */ /* 0x000fe40000000000 */
[----:B------:R-:W-:Y:S02]  /*23a0*/  SEL R14, R14, RZ, P0 ;  /* 0x000000ff0e0e7207 */ /* 0x000fe40000000000 */
[----:B------:R-:W-:Y:S01]  /*23b0*/  LOP3.LUT R13, R13, R2, RZ, 0x3c, !PT ;  /* 0x000000020d0d7212 */ /* 0x000fe200078e3cff */
[----:B------:R-:W-:Y:S06]  /*23c0*/  @P2 BRA `(.L_x_35) ;  /* 0xfffffff000402947 */ /* 0x000fec000383ffff */
[----:B------:R-:W-:Y:S01]  /*23d0*/  UIADD3 UR4, UPT, UPT, UR4, 0x20, URZ ;  /* 0x0000002004047890 */ /* 0x000fe2000fffe0ff */
[----:B------:R-:W-:-:S03]  /*23e0*/  SHF.L.U32 R3, R15, 0x1f, RZ ;  /* 0x0000001f0f037819 */ /* 0x000fc600000006ff */
[----:B------:R-:W-:-:S09]  /*23f0*/  ULEA UR5, UR13, UR4, 0x3 ;  /* 0x000000040d057291 */ /* 0x000fd2000f8e18ff */
[----:B------:R-:W1:Y:S02]  /*2400*/  SYNCS.PHASECHK.TRANS64.TRYWAIT P0, [UR5], R3 ;  /* 0x00000003ff0075a7 */ /* 0x000e640008001105 */
[----:B-1----:R-:W-:Y:S05]  /*2410*/  @!P0 BRA `(.L_x_36) ;  /* 0x0000004400a48947 */ /* 0x002fea0003800000 */
.L_x_97:
[----:B------:R-:W-:-:S04]  /*2420*/  UIADD3 UR6, UPT, UPT, UR13, 0x1, URZ ;  /* 0x000000010d067890 */ /* 0x000fc8000fffe0ff */
[----:B------:R-:W-:-:S04]  /*2430*/  UISETP.NE.AND UP0, UPT, UR6, 0x4, UPT ;  /* 0x000000040600788c */ /* 0x000fc8000bf05270 */
[----:B------:R-:W-:Y:S02]  /*2440*/  USEL UR7, URZ, 0x1, UP0 ;  /* 0x00000001ff077887 */ /* 0x000fe40008000000 */
[----:B------:R-:W-:-:S04]  /*2450*/  USEL UR6, UR6, URZ, UP0 ;  /* 0x000000ff06067287 */ /* 0x000fc80008000000 */
[----:B------:R-:W-:Y:S01]  /*2460*/  ULEA UR5, UR6, UR4, 0x3 ;  /* 0x0000000406057291 */ /* 0x000fe2000f8e18ff */
[----:B------:R-:W-:-:S04]  /*2470*/  LOP3.LUT R2, R15, UR7, RZ, 0x3c, !PT ;  /* 0x000000070f027c12 */ /* 0x000fc8000f8e3cff */
[----:B-1----:R-:W-:-:S04]  /*2480*/  SHF.L.U32 R3, R2, 0x1f, RZ ;  /* 0x0000001f02037819 */ /* 0x002fc800000006ff */
[----:B------:R-:W1:Y:S02]  /*2490*/  SYNCS.PHASECHK.TRANS64.TRYWAIT P0, [UR5], R3 ;  /* 0x00000003ff0075a7 */ /* 0x000e640008001105 */
[----:B-1----:R-:W-:Y:S05]  /*24a0*/  @!P0 BRA `(.L_x_37) ;  /* 0x0000004400988947 */ /* 0x002fea0003800000 */
.L_x_99:
        /* <DEDUP_REMOVED lines=9> */
.L_x_101:
[----:B------:R-:W-:-:S04]  /*2540*/  UIADD3 UR6, UPT, UPT, UR6, 0x1, URZ ;  /* 0x0000000106067890 */ /* 0x000fc8000fffe0ff */
[----:B------:R-:W-:-:S04]  /*2550*/  UISETP.NE.AND UP0, UPT, UR6, 0x4, UPT ;  /* 0x000000040600788c */ /* 0x000fc8000bf05270 */
[----:B------:R-:W-:Y:S02]  /*2560*/  USEL UR5, URZ, 0x1, UP0 ;  /* 0x00000001ff057887 */ /* 0x000fe40008000000 */
[----:B------:R-:W-:-:S04]  /*2570*/  USEL UR6, UR6, URZ, UP0 ;  /* 0x000000ff06067287 */ /* 0x000fc80008000000 */
[----:B------:R-:W-:Y:S01]  /*2580*/  ULEA UR6, UR6, UR4, 0x3 ;  /* 0x0000000406067291 */ /* 0x000fe2000f8e18ff */
[----:B-1----:R-:W-:-:S04]  /*2590*/  LOP3.LUT R3, R2, UR5, RZ, 0x3c, !PT ;  /* 0x0000000502037c12 */ /* 0x002fc8000f8e3cff */
[----:B------:R-:W-:Y:S01]  /*25a0*/  SHF.L.U32 R3, R3, 0x1f, RZ ;  /* 0x0000001f03037819 */ /* 0x000fe200000006ff */
[----:B------:R-:W-:-:S07]  /*25b0*/  IMAD.U32 R0, RZ, RZ, UR6 ;  /* 0x00000006ff007e24 */ /* 0x000fce000f8e00ff */
.L_x_39:
[----:B-1----:R1:W2:Y:S02]  /*25c0*/  SYNCS.PHASECHK.TRANS64.TRYWAIT P0, [R0+URZ], R3 ;  /* 0x00000003000075a7 */ /* 0x0022a400080011ff */
[----:B--2---:R-:W-:Y:S05]  /*25d0*/  @!P0 NANOSLEEP.SYNCS 0x989680 ;  /* 0x009896800000895d */ /* 0x004fea0003900000 */
[----:B------:R-:W2:Y:S02]  /*25e0*/  @!P0 SYNCS.PHASECHK.TRANS64 P0, [R0+URZ], R3 ;  /* 0x00000003000085a7 */ /* 0x000ea400080010ff */
[----:B--2---:R-:W-:Y:S05]  /*25f0*/  @P0 EXIT ;  /* 0x000000000000094d */ /* 0x004fea0003800000 */
[----:B------:R-:W-:Y:S05]  /*2600*/  BRA `(.L_x_39) ;  /* 0xfffffffc00ec7947 */ /* 0x000fea000383ffff */
.L_x_17:
[----:B------:R-:W-:-:S04]  /*2610*/  UISETP.NE.AND UP1, UPT, UR37, URZ, UPT ;  /* 0x000000ff2500728c */ /* 0x000fc8000bf25270 */
[----:B------:R-:W-:-:S09]  /*2620*/  UISETP.NE.OR UP1, UPT, UR8, 0x1, UP1 ;  /* 0x000000010800788c */ /* 0x000fd20008f25670 */
[----:B------:R-:W-:Y:S05]  /*2630*/  BRA.U UP1, `(.L_x_40) ;  /* 0x0000000501487547 */ /* 0x000fea000b800000 */
[----:B------:R-:W-:Y:S01]  /*2640*/  ISETP.NE.AND P2, PT, R0, RZ, PT ;  /* 0x000000ff0000720c */ /* 0x000fe20003f45270 */
[----:B------:R-:W-:Y:S01]  /*2650*/  IMAD.MOV.U32 R12, RZ, RZ, 0x1 ;  /* 0x00000001ff0c7424 */ /* 0x000fe200078e00ff */
[----:B------:R-:W-:Y:S02]  /*2660*/  CS2R R10, SRZ ;  /* 0x00000000000a7805 */ /* 0x000fe4000001ff00 */
[----:B------:R-:W-:Y:S01]  /*2670*/  CS2R R8, SRZ ;  /* 0x0000000000087805 */ /* 0x000fe2000001ff00 */
[----:B------:R-:W-:Y:S01]  /*2680*/  UMOV UR4, 0x400 ;  /* 0x0000040000047882 */ /* 0x000fe20000000000 */
[----:B------:R-:W-:Y:S01]  /*2690*/  UMOV UR6, URZ ;  /* 0x000000ff00067c82 */ /* 0x000fe20008000000 */
[----:B------:R-:W-:-:S12]  /*26a0*/  ULEA UR37, UR37, UR4, 0x18 ;  /* 0x0000000425257291 */ /* 0x000fd8000f8ec0ff */
.L_x_44:
[----:B------:R-:W-:Y:S02]  /*26b0*/  LEA R2, R8, UR37, 0x3 ;  /* 0x0000002508027c11 */ /* 0x000fe4000f8e18ff */
[----:B------:R-:W-:-:S03]  /*26c0*/  SHF.L.U32 R5, R9, 0x1f, RZ ;  /* 0x0000001f09057819 */ /* 0x000fc600000006ff */
[----:B------:R-:W-:Y:S01]  /*26d0*/  VIADD R4, R2, 0xd0 ;  /* 0x000000d002047836 */ /* 0x000fe20000000000 */
[----:B------:R-:W1:Y:S02]  /*26e0*/  SYNCS.PHASECHK.TRANS64.TRYWAIT P0, [R2+URZ+0xc0], R5 ;  /* 0x0000c005020075a7 */ /* 0x000e6400080011ff */
[----:B-1----:R-:W-:Y:S05]  /*26f0*/  @!P0 BRA `(.L_x_41) ;  /* 0x0000004400348947 */ /* 0x002fea0003800000 */
.L_x_102:
[----:B------:R-:W-:Y:S01]  /*2700*/  ULEA UR5, UR6, UR37, 0x3 ;  /* 0x0000002506057291 */ /* 0x000fe2000f8e18ff */
[----:B------:R-:W-:Y:S02]  /*2710*/  PRMT R4, RZ, 0x654, R4 ;  /* 0x00000654ff047816 */ /* 0x000fe40000000004 */
[----:B-1----:R-:W-:Y:S01]  /*2720*/  SHF.L.U32 R5, R12, 0x1f, RZ ;  /* 0x0000001f0c057819 */ /* 0x002fe200000006ff */
[----:B------:R-:W-:Y:S01]  /*2730*/  UIADD3 UR4, UPT, UPT, UR5, 0x60, URZ ;  /* 0x0000006005047890 */ /* 0x000fe2000fffe0ff */
[----:B------:R1:W-:Y:S05]  /*2740*/  SYNCS.ARRIVE.TRANS64.RED.A1T0 RZ, [R4+URZ], RZ ;  /* 0x000000ff04ff79a7 */ /* 0x0003ea00081004ff */
[----:B------:R-:W-:Y:S01]  /*2750*/  IMAD.U32 R7, RZ, RZ, UR4 ;  /* 0x00000004ff077e24 */ /* 0x000fe2000f8e00ff */
[----:B------:R-:W2:Y:S04]  /*2760*/  SYNCS.PHASECHK.TRANS64.TRYWAIT P0, [UR5+0x70], R5 ;  /* 0x00007005ff0075a7 */ /* 0x000ea80008001105 */
[----:B------:R-:W-:Y:S01]  /*2770*/  PRMT R6, R0, 0x654, R7 ;  /* 0x0000065400067816 */ /* 0x000fe20000000007 */
[----:B-1----:R-:W-:Y:S01]  /*2780*/  @!P2 IMAD.MOV.U32 R4, RZ, RZ, 0x10 ;  /* 0x00000010ff04a424 */ /* 0x002fe200078e00ff */
[----:B--2---:R-:W-:Y:S06]  /*2790*/  @!P0 BRA `(.L_x_42) ;  /* 0x0000004400208947 */ /* 0x004fec0003800000 */
.L_x_104:
[----:B------:R-:W-:Y:S01]  /*27a0*/  ULEA UR4, UR6, UR37, 0x4 ;  /* 0x0000002506047291 */ /* 0x000fe2000f8e20ff */
[----:B------:R-:W-:Y:S01]  /*27b0*/  SEL R3, R6, R3, !P2 ;  /* 0x0000000306037207 */ /* 0x000fe20005000000 */
[----:B------:R-:W-:Y:S01]  /*27c0*/  UIADD3 UR5, UPT, UPT, UR5, 0x60, URZ ;  /* 0x0000006005057890 */ /* 0x000fe2000fffe0ff */
[----:B-1----:R-:W-:Y:S01]  /*27d0*/  LEA R2, R11, UR37, 0x3 ;  /* 0x000000250b027c11 */ /* 0x002fe2000f8e18ff */
[----:B------:R-:W-:Y:S01]  /*27e0*/  UIADD3 UR4, UPT, UPT, UR4, 0xf0, URZ ;  /* 0x000000f004047890 */ /* 0x000fe2000fffe0ff */
[----:B------:R-:W-:Y:S01]  /*27f0*/  SHF.L.U32 R5, R10, 0x1f, RZ ;  /* 0x0000001f0a057819 */ /* 0x000fe200000006ff */
[----:B------:R1:W-:Y:S01]  /*2800*/  @!P2 SYNCS.ARRIVE.TRANS64.RED RZ, [R3+URZ], R4 ;  /* 0x0000000403ffa9a7 */ /* 0x0003e200080004ff */
[----:B------:R-:W-:Y:S01]  /*2810*/  UIADD3 UR6, UPT, UPT, UR6, 0x1, URZ ;  /* 0x0000000106067890 */ /* 0x000fe2000fffe0ff */
[----:B------:R-:W-:-:S03]  /*2820*/  VIADD R8, R8, 0x1 ;  /* 0x0000000108087836 */ /* 0x000fc60000000000 */
[----:B------:R-:W-:Y:S02]  /*2830*/  UISETP.NE.AND UP0, UPT, UR6, 0x2, UPT ;  /* 0x000000020600788c */ /* 0x000fe4000bf05270 */
[----:B------:R-:W-:Y:S06]  /*2840*/  UGETNEXTWORKID.BROADCAST [UR4], [UR5] ;  /* 0x00000000040073ca */ /* 0x000fec0008000100 */
[----:B------:R-:W-:Y:S01]  /*2850*/  USEL UR4, URZ, 0x1, UP0 ;  /* 0x00000001ff047887 */ /* 0x000fe20008000000 */
[----:B------:R-:W-:Y:S01]  /*2860*/  ISETP.NE.AND P0, PT, R8, 0x2, PT ;  /* 0x000000020800780c */ /* 0x000fe20003f05270 */
[----:B------:R-:W-:Y:S01]  /*2870*/  USEL UR6, UR6, URZ, UP0 ;  /* 0x000000ff06067287 */ /* 0x000fe20008000000 */
[----:B------:R-:W2:Y:S03]  /*2880*/  SYNCS.PHASECHK.TRANS64.TRYWAIT P1, [R2+URZ+0x60], R5 ;  /* 0x00006005020075a7 */ /* 0x000ea600080211ff */
[----:B------:R-:W-:Y:S01]  /*2890*/  LOP3.LUT R12, R12, UR4, RZ, 0x3c, !PT ;  /* 0x000000040c0c7c12 */ /* 0x000fe2000f8e3cff */
[----:B-12---:R-:W-:Y:S07]  /*28a0*/  @!P1 BRA `(.L_x_43) ;  /* 0x0000004000f49947 */ /* 0x006fee0003800000 */
.L_x_105:
[C---:B------:R-:W-:Y:S01]  /*28b0*/  LEA R4, R11.reuse, UR37, 0x4 ;  /* 0x000000250b047c11 */ /* 0x040fe2000f8e20ff */
[----:B-1----:R-:W-:Y:S01]  /*28c0*/  VIADD R2, R2, 0x70 ;  /* 0x0000007002027836 */ /* 0x002fe20000000000 */
[----:B------:R-:W-:Y:S01]  /*28d0*/  SEL R8, R8, RZ, P0 ;  /* 0x000000ff08087207 */ /* 0x000fe20000000000 */
[----:B------:R-:W-:-:S03]  /*28e0*/  VIADD R11, R11, 0x1 ;  /* 0x000000010b0b7836 */ /* 0x000fc60000000000 */
[----:B------:R-:W1:Y:S01]  /*28f0*/  LDS.128 R4, [R4+0xf0] ;  /* 0x0000f00004047984 */ /* 0x000e620000000c00 */
[----:B------:R-:W-:Y:S02]  /*2900*/  PRMT R2, RZ, 0x654, R2 ;  /* 0x00000654ff027816 */ /* 0x000fe40000000002 */
[C---:B------:R-:W-:Y:S01]  /*2910*/  ISETP.NE.AND P1, PT, R11.reuse, 0x2, PT ;  /* 0x000000020b00780c */ /* 0x040fe20003f25270 */
[----:B------:R-:W-:Y:S01]  /*2920*/  @!PT LDS RZ, [RZ] ;  /* 0x00000000fffff984 */ /* 0x000fe20000000800 */
[----:B------:R-:W-:Y:S01]  /*2930*/  @!PT LDS RZ, [RZ] ;  /* 0x00000000fffff984 */ /* 0x000fe20000000800 */
[----:B------:R-:W-:Y:S01]  /*2940*/  @!PT LDS RZ, [RZ] ;  /* 0x00000000fffff984 */ /* 0x000fe20000000800 */
[----:B------:R-:W-:Y:S01]  /*2950*/  @!PT LDS RZ, [RZ] ;  /* 0x00000000fffff984 */ /* 0x000fe20000000800 */
[----:B------:R2:W-:Y:S06]  /*2960*/  MEMBAR.ALL.CTA ;  /* 0x0000000000007992 */ /* 0x0005ec0000008000 */
[----:B--2---:R-:W2:Y:S01]  /*2970*/  FENCE.VIEW.ASYNC.S ;  /* 0x00000000000073c6 */ /* 0x004ea20000000000 */
[----:B------:R-:W-:Y:S01]  /*2980*/  SEL R11, R11, RZ, P1 ;  /* 0x000000ff0b0b7207 */ /* 0x000fe20000800000 */
[----:B--2---:R2:W-:Y:S01]  /*2990*/  SYNCS.ARRIVE.TRANS64.RED.A1T0 RZ, [R2+URZ], RZ ;  /* 0x000000ff02ff79a7 */ /* 0x0045e200081004ff */
[----:B-1----:R-:W-:-:S02]  /*29a0*/  LOP3.LUT P3, RZ, R6, 0x1, RZ, 0xc0, !PT ;  /* 0x0000000106ff7812 */ /* 0x002fc4000786c0ff */
[----:B------:R-:W-:-:S04]  /*29b0*/  SEL R5, RZ, 0x1, P1 ;  /* 0x00000001ff057807 */ /* 0x000fc80000800000 */
[----:B------:R-:W-:Y:S02]  /*29c0*/  LOP3.LUT R10, R10, R5, RZ, 0x3c, !PT ;  /* 0x000000050a0a7212 */ /* 0x000fe400078e3cff */
[----:B--2---:R-:W-:-:S04]  /*29d0*/  SEL R2, RZ, 0x1, P0 ;  /* 0x00000001ff027807 */ /* 0x004fc80000000000 */
[----:B------:R-:W-:Y:S01]  /*29e0*/  LOP3.LUT R9, R9, R2, RZ, 0x3c, !PT ;  /* 0x0000000209097212 */ /* 0x000fe200078e3cff */
[----:B------:R-:W-:Y:S06]  /*29f0*/  @P3 BRA `(.L_x_44) ;  /* 0xfffffffc002c3947 */ /* 0x000fec000383ffff */
[----:B------:R-:W-:Y:S01]  /*2a00*/  ULEA UR5, UR6, UR37, 0x3 ;  /* 0x0000002506057291 */ /* 0x000fe2000f8e18ff */
[----:B------:R-:W-:-:S08]  /*2a10*/  SHF.L.U32 R3, R12, 0x1f, RZ ;  /* 0x0000001f0c037819 */ /* 0x000fd000000006ff */
[----:B------:R-:W1:Y:S02]  /*2a20*/  SYNCS.PHASECHK.TRANS64 P0, [UR5+0x70], R3 ;  /* 0x00007003ff0075a7 */ /* 0x000e640008001005 */
[----:B-1----:R-:W-:Y:S05]  /*2a30*/  @P0 BRA `(.L_x_45) ;  /* 0x0000000000080947 */ /* 0x002fea0003800000 */
[----:B------:R-:W1:Y:S02]  /*2a40*/  SYNCS.PHASECHK.TRANS64.TRYWAIT P0, [UR5+0x70], R3 ;  /* 0x00007003ff0075a7 */ /* 0x000e640008001105 */
[----:B-1----:R-:W-:Y:S05]  /*2a50*/  @!P0 BRA `(.L_x_46) ;  /* 0x00000040009c8947 */ /* 0x002fea0003800000 */
.L_x_45:
[----:B------:R-:W-:-:S04]  /*2a60*/  UIADD3 UR4, UPT, UPT, UR6, 0x1, URZ ;  /* 0x0000000106047890 */ /* 0x000fc8000fffe0ff */
[----:B------:R-:W-:-:S04]  /*2a70*/  UISETP.NE.AND UP0, UPT, UR4, 0x2, UPT ;  /* 0x000000020400788c */ /* 0x000fc8000bf05270 */
[----:B------:R-:W-:Y:S02]  /*2a80*/  USEL UR7, URZ, 0x1, UP0 ;  /* 0x00000001ff077887 */ /* 0x000fe40008000000 */
[----:B------:R-:W-:-:S04]  /*2a90*/  USEL UR4, UR4, URZ, UP0 ;  /* 0x000000ff04047287 */ /* 0x000fc80008000000 */
[----:B------:R-:W-:Y:S01]  /*2aa0*/  ULEA UR4, UR4, UR37, 0x3 ;  /* 0x0000002504047291 */ /* 0x000fe2000f8e18ff */
[----:B-1----:R-:W-:-:S04]  /*2ab0*/  LOP3.LUT R3, R12, UR7, RZ, 0x3c, !PT ;  /* 0x000000070c037c12 */ /* 0x002fc8000f8e3cff */
[----:B------:R-:W-:-:S04]  /*2ac0*/  SHF.L.U32 R0, R3, 0x1f, RZ ;  /* 0x0000001f03007819 */ /* 0x000fc800000006ff */
[----:B------:R-:W1:Y:S02]  /*2ad0*/  SYNCS.PHASECHK.TRANS64 P0, [UR4+0x70], R0 ;  /* 0x00007000ff0075a7 */ /* 0x000e640008001004 */
[----:B-1----:R-:W-:Y:S05]  /*2ae0*/  @P0 EXIT ;  /* 0x000000000000094d */ /* 0x002fea0003800000 */
[----:B------:R-:W-:Y:S02]  /*2af0*/  SHF.L.U32 R3, R3, 0x1f, RZ ;  /* 0x0000001f03037819 */ /* 0x000fe400000006ff */
[----:B------:R-:W-:-:S07]  /*2b00*/  MOV R0, UR4 ;  /* 0x0000000400007c02 */ /* 0x000fce0008000f00 */
.L_x_47:
[----:B-1----:R1:W2:Y:S02]  /*2b10*/  SYNCS.PHASECHK.TRANS64.TRYWAIT P0, [R0+URZ+0x70], R3 ;  /* 0x00007003000075a7 */ /* 0x0022a400080011ff */
[----:B--2---:R-:W-:Y:S05]  /*2b20*/  @!P0 NANOSLEEP.SYNCS 0x989680 ;  /* 0x009896800000895d */ /* 0x004fea0003900000 */
[----:B------:R-:W2:Y:S02]  /*2b30*/  @!P0 SYNCS.PHASECHK.TRANS64 P0, [R0+URZ+0x70], R3 ;  /* 0x00007003000085a7 */ /* 0x000ea400080010ff */
[----:B--2---:R-:W-:Y:S05]  /*2b40*/  @P0 EXIT ;  /* 0x000000000000094d */ /* 0x004fea0003800000 */
[----:B------:R-:W-:Y:S05]  /*2b50*/  BRA `(.L_x_47) ;  /* 0xfffffffc00ec7947 */ /* 0x000fea000383ffff */
.L_x_40:
[----:B------:R-:W-:-:S09]  /*2b60*/  UISETP.NE.AND UP1, UPT, UR8, URZ, UPT ;  /* 0x000000ff0800728c */ /* 0x000fd2000bf25270 */
[----:B------:R-:W-:Y:S05]  /*2b70*/  BRA.U UP1, `(.L_x_48) ;  /* 0x0000001101247547 */ /* 0x000fea000b800000 */
[----:B------:R-:W-:Y:S01]  /*2b80*/  UMOV UR4, 0x40 ;  /* 0x0000004000047882 */ /* 0x000fe20000000000 */
[----:B------:R-:W-:Y:S01]  /*2b90*/  NOP ;  /* 0x0000000000007918 */ /* 0x000fe20000000000 */
[----:B------:R-:W-:Y:S01]  /*2ba0*/  ULEA UR4, UR37, UR4, 0x18 ;  /* 0x0000000425047291 */ /* 0x000fe2000f8ec0ff */
[----:B------:R-:W-:Y:S02]  /*2bb0*/  UMOV UR5, 0x400 ;  /* 0x0000040000057882 */ /* 0x000fe40000000000 */
[----:B------:R-:W-:-:S06]  /*2bc0*/  ULEA UR37, UR37, UR5, 0x18 ;  /* 0x0000000525257291 */ /* 0x000fcc000f8ec0ff */
[----:B------:R-:W1:Y:S02]  /*2bd0*/  LDS.U8 R0, [UR4+0x1c] ;  /* 0x00001c04ff007984 */ /* 0x000e640008000000 */
[----:B-1----:R-:W-:-:S13]  /*2be0*/  ISETP.NE.AND P0, PT, R0, RZ, PT ;  /* 0x000000ff0000720c */ /* 0x002fda0003f05270 */
[----:B------:R-:W-:Y:S05]  /*2bf0*/  @P0 BRA `(.L_x_49) ;  /* 0x0000000000580947 */ /* 0x000fea0003800000 */
[----:B------:R-:W-:-:S13]  /*2c00*/  ELECT P0, URZ, PT ;  /* 0x0000000000ff782f */ /* 0x000fda0003800000 */
[----:B------:R-:W-:Y:S05]  /*2c10*/  @!P0 BRA `(.L_x_50) ;  /* 0x0000000000608947 */ /* 0x000fea0003800000 */
[----:B------:R-:W-:Y:S01]  /*2c20*/  UMOV UR5, 0x10 ;  /* 0x0000001000057882 */ /* 0x000fe20000000000 */
[----:B------:R-:W-:Y:S01]  /*2c30*/  HFMA2 R0, -RZ, RZ, 0, 5.9604644775390625e-08 ;  /* 0x00000001ff007431 */ /* 0x000fe200000001ff */
[----:B------:R-:W-:-:S03]  /*2c40*/  MOV R2, 0xffff ;  /* 0x0000ffff00027802 */ /* 0x000fc60000000f00 */
[----:B------:R-:W-:Y:S04]  /*2c50*/  DEPBAR.LE SB1, 0x36 ;  /* 0x00009d800000791a */ /* 0x000fe80000000000 */
[----:B------:R-:W1:Y:S02]  /*2c60*/  UTCATOMSWS.FIND_AND_SET.ALIGN UP0, UR5, UR5 ;  /* 0x00000005000575e3 */ /* 0x000e640008000800 */
[----:B-1----:R-:W-:Y:S01]  /*2c70*/  MOV R3, UR5 ;  /* 0x0000000500037c02 */ /* 0x002fe20008000f00 */
[----:B------:R-:W-:Y:S06]  /*2c80*/  BRA.U UP0, `(.L_x_51) ;  /* 0x0000000100187547 */ /* 0x000fec000b800000 */
.L_x_52:
[----:B------:R-:W-:Y:S05]  /*2c90*/  NANOSLEEP 0x64 ;  /* 0x000000640000795d */ /* 0x000fea0003800000 */
[----:B------:R-:W-:-:S05]  /*2ca0*/  UMOV UR5, 0x10 ;  /* 0x0000001000057882 */ /* 0x000fca0000000000 */
[----:B------:R-:W-:Y:S04]  /*2cb0*/  DEPBAR.LE SB1, 0x36 ;  /* 0x00009d800000791a */ /* 0x000fe80000000000 */
[----:B------:R-:W1:Y:S02]  /*2cc0*/  UTCATOMSWS.FIND_AND_SET.ALIGN UP0, UR5, UR5 ;  /* 0x00000005000575e3 */ /* 0x000e640008000800 */
[----:B-1----:R-:W-:Y:S01]  /*2cd0*/  MOV R3, UR5 ;  /* 0x0000000500037c02 */ /* 0x002fe20008000f00 */
[----:B------:R-:W-:Y:S05]  /*2ce0*/  BRA.U !UP0, `(.L_x_52) ;  /* 0xfffffffd08e87547 */ /* 0x000fea000b83ffff */
.L_x_51:
[-C--:B------:R-:W-:Y:S02]  /*2cf0*/  SHF.L.U32 R2, R2, R3.reuse, RZ ;  /* 0x0000000302027219 */ /* 0x080fe400000006ff */
[----:B------:R-:W-:Y:S01]  /*2d00*/  SHF.L.U32 R0, R0, R3, RZ ;  /* 0x0000000300007219 */ /* 0x000fe200000006ff */
[----:B------:R-:W-:Y:S02]  /*2d10*/  IMAD.SHL.U32 R3, R3, 0x20, RZ ;  /* 0x0000002003037824 */ /* 0x000fe400078e00ff */
[----:B------:R1:W-:Y:S04]  /*2d20*/  ATOMS.OR RZ, [UR4+0x14], R2 ;  /* 0x00001402ffff798c */ /* 0x0003e8000b000004 */
[----:B------:R1:W-:Y:S04]  /*2d30*/  ATOMS.OR RZ, [UR4+0x18], R0 ;  /* 0x00001800ffff798c */ /* 0x0003e8000b000004 */
[----:B------:R1:W-:Y:S01]  /*2d40*/  STS [UR37+0x110], R3 ;  /* 0x00011003ff007988 */ /* 0x0003e20008000825 */
[----:B------:R-:W-:Y:S05]  /*2d50*/  BRA `(.L_x_50) ;  /* 0x0000000000107947 */ /* 0x000fea0003800000 */
.L_x_49:
[----:B------:R-:W-:Y:S02]  /*2d60*/  MOV R0, 0xffffffff ;  /* 0xffffffff00007802 */ /* 0x000fe40000000f00 */
[----:B------:R-:W-:-:S03]  /*2d70*/  MOV R2, 0x2da0 ;  /* 0x00002da000027802 */ /* 0x000fc60000000f00 */
[----:B------:R1:W-:Y:S04]  /*2d80*/  STS [UR37+0x110], R0 ;  /* 0x00011000ff007988 */ /* 0x0003e80008000825 */
[----:B-1-3-5:R-:W-:Y:S05]  /*2d90*/  CALL.REL.NOINC `($__internal_1_$__cuda_sm10x_tcgen05_guardrail_trap_phase_invalid_during_alloc) ;  /* 0x00000044001c7944 */ /* 0x02afea0003c00000 */
.L_x_50:
[----:B------:R-:W-:Y:S05]  /*2da0*/  WARPSYNC.ALL ;  /* 0x0000000000007948 */ /* 0x000fea0003800000 */
[----:B------:R-:W2:Y:S01]  /*2db0*/  S2UR UR9, SR_CgaCtaId ;  /* 0x00000000000979c3 */ /* 0x000ea20000008800 */
[----:B------:R-:W-:Y:S01]  /*2dc0*/  UMOV UR4, 0x400 ;  /* 0x0000040000047882 */ /* 0x000fe20000000000 */
[----:B------:R-:W-:-:S06]  /*2dd0*/  NOP ;  /* 0x0000000000007918 */ /* 0x000fcc0000000000 */
[----:B------:R-:W-:Y:S06]  /*2de0*/  BAR.ARV 0x6, 0xa0 ;  /* 0x0182800000007b1d */ /* 0x000fec0000002000 */
[----:B------:R-:W4:Y:S01]  /*2df0*/  LDCU UR5, c[0x0][0x38c] ;  /* 0x00007180ff0577ac */ /* 0x000f220008000800 */
[----:B------:R-:W-:Y:S01]  /*2e00*/  IMAD.MOV.U32 R11, RZ, RZ, 0x1 ;  /* 0x00000001ff0b7424 */ /* 0x000fe200078e00ff */
[----:B------:R-:W-:Y:S01]  /*2e10*/  CS2R R8, SRZ ;  /* 0x0000000000087805 */ /* 0x000fe2000001ff00 */
[----:B------:R-:W-:Y:S01]  /*2e20*/  IMAD.MOV.U32 R10, RZ, RZ, RZ ;  /* 0x000000ffff0a7224 */ /* 0x000fe200078e00ff */
[----:B------:R-:W-:Y:S01]  /*2e30*/  UMOV UR12, URZ ;  /* 0x000000ff000c7c82 */ /* 0x000fe20008000000 */
[----:B------:R-:W-:Y:S01]  /*2e40*/  UMOV UR11, URZ ;  /* 0x000000ff000b7c82 */ /* 0x000fe20008000000 */
[----:B------:R-:W-:Y:S01]  /*2e50*/  UMOV UR30, 0x0 ;  /* 0x00000000001e7882 */ /* 0x000fe20000000000 */
[----:B------:R-:W-:Y:S01]  /*2e60*/  UMOV UR31, 0x80c0010 ;  /* 0x080c0010001f7882 */ /* 0x000fe20000000000 */
[----:B------:R-:W-:Y:S01]  /*2e70*/  UMOV UR28, 0x0 ;  /* 0x00000000001c7882 */ /* 0x000fe20000000000 */
[----:B------:R-:W-:Y:S01]  /*2e80*/  UMOV UR29, 0x80c0010 ;  /* 0x080c0010001d7882 */ /* 0x000fe20000000000 */
[----:B--2---:R-:W-:Y:S01]  /*2e90*/  ULEA UR9, UR9, UR4, 0x18 ;  /* 0x0000000409097291 */ /* 0x004fe2000f8ec0ff */
[----:B------:R-:W2:Y:S03]  /*2ea0*/  LDCU UR4, c[0x0][0x38c] ;  /* 0x00007180ff0477ac */ /* 0x000ea60008000800 */
[----:B------:R-:W-:Y:S01]  /*2eb0*/  UIADD3 UR10, UPT, UPT, UR9, 0x3200, URZ ;  /* 0x00003200090a7890 */ /* 0x000fe2000fffe0ff */
[----:B------:R-:W-:-:S04]  /*2ec0*/  UMOV UR26, 0x0 ;  /* 0x00000000001a7882 */ /* 0x000fc80000000000 */
[----:B-1----:R-:W1:Y:S01]  /*2ed0*/  LDS R0, [UR9+0x110] ;  /* 0x00011009ff007984 */ /* 0x002e620008000800 */
[----:B------:R-:W-:Y:S01]  /*2ee0*/  USHF.R.U32.HI UR10, URZ, 0x4, UR10 ;  /* 0x00000004ff0a7899 */ /* 0x000fe2000801160a */
[----:B------:R-:W-:Y:S01]  /*2ef0*/  UMOV UR27, 0x80c0010 ;  /* 0x080c0010001b7882 */ /* 0x000fe20000000000 */
[----:B------:R-:W-:Y:S02]  /*2f00*/  UMOV UR24, 0x0 ;  /* 0x0000000000187882 */ /* 0x000fe40000000000 */
[----:B------:R-:W-:Y:S01]  /*2f10*/  ULOP3.LUT UR10, UR10, 0x3fff, URZ, 0xc0, !UPT ;  /* 0x00003fff0a0a7892 */ /* 0x000fe2000f8ec0ff */
[----:B------:R-:W-:Y:S01]  /*2f20*/  UMOV UR25, 0x80c0010 ;  /* 0x080c001000197882 */ /* 0x000fe20000000000 */
[----:B------:R-:W-:Y:S01]  /*2f30*/  UMOV UR22, 0x0 ;  /* 0x0000000000167882 */ /* 0x000fe20000000000 */
[----:B------:R-:W-:Y:S01]  /*2f40*/  UMOV UR23, 0x80c0010 ;  /* 0x080c001000177882 */ /* 0x000fe20000000000 */
[----:B------:R-:W-:Y:S01]  /*2f50*/  UMOV UR20, 0x0 ;  /* 0x0000000000147882 */ /* 0x000fe20000000000 */
[----:B--2---:R-:W-:Y:S01]  /*2f60*/  UIADD3 UR4, UPT, UPT, UR4, 0xff, URZ ;  /* 0x000000ff04047890 */ /* 0x004fe2000fffe0ff */
[----:B------:R-:W-:Y:S01]  /*2f70*/  UMOV UR21, 0x80c0010 ;  /* 0x080c001000157882 */ /* 0x000fe20000000000 */
[----:B------:R-:W-:-:S02]  /*2f80*/  ULOP3.LUT UR10, UR10, 0x10000, URZ, 0xfc, !UPT ;  /* 0x000100000a0a7892 */ /* 0x000fc4000f8efcff */
[----:B------:R-:W-:Y:S02]  /*2f90*/  USHF.R.S32.HI UR8, URZ, 0x1f, UR4 ;  /* 0x0000001fff087899 */ /* 0x000fe40008011404 */
[----:B----4-:R-:W-:Y:S02]  /*2fa0*/  UISETP.GE.AND UP3, UPT, UR5, 0x1, UPT ;  /* 0x000000010500788c */ /* 0x010fe4000bf66270 */
[----:B------:R-:W-:Y:S02]  /*2fb0*/  ULEA.HI UR8, UR8, UR4, URZ, 0x8 ;  /* 0x0000000408087291 */ /* 0x000fe4000f8f40ff */
[----:B------:R-:W-:Y:S02]  /*2fc0*/  UIADD3 UR4, UPT, UPT, UR9, 0x23200, URZ ;  /* 0x0002320009047890 */ /* 0x000fe4000fffe0ff */
[----:B------:R-:W-:Y:S02]  /*2fd0*/  USHF.R.S32.HI UR8, URZ, 0x8, UR8 ;  /* 0x00000008ff087899 */ /* 0x000fe40008011408 */
[----:B------:R-:W-:-:S02]  /*2fe0*/  USHF.R.U32.HI UR4, URZ, 0x4, UR4 ;  /* 0x00000004ff047899 */ /* 0x000fc40008011604 */
[----:B------:R-:W-:Y:S02]  /*2ff0*/  UISETP.LT.AND UP0, UPT, UR8, 0x1, UPT ;  /* 0x000000010800788c */ /* 0x000fe4000bf01270 */
[----:B------:R-:W-:Y:S02]  /*3000*/  ULOP3.LUT UR4, UR4, 0x3fff, URZ, 0xc0, !UPT ;  /* 0x00003fff04047892 */ /* 0x000fe4000f8ec0ff */
[----:B------:R-:W-:Y:S02]  /*3010*/  USEL UR16, UR8, 0x1, !UP0 ;  /* 0x0000000108107887 */ /* 0x000fe4000c000000 */
[----:B------:R-:W-:Y:S02]  /*3020*/  ULOP3.LUT UR4, UR4, 0x10000, URZ, 0xfc, !UPT ;  /* 0x0001000004047892 */ /* 0x000fe4000f8efcff */
[----:B------:R-:W-:Y:S01]  /*3030*/  UIADD3 UR16, UPT, UPT, -UR16, URZ, URZ ;  /* 0x000000ff10107290 */ /* 0x000fe2000fffe1ff */
[----:B------:R-:W-:Y:S01]  /*3040*/  UMOV UR34, 0x0 ;  /* 0x0000000000227882 */ /* 0x000fe20000000000 */
[----:B------:R-:W-:Y:S01]  /*3050*/  UMOV UR35, 0x80c0010 ;  /* 0x080c001000237882 */ /* 0x000fe20000000000 */
[----:B-1----:R-:W-:Y:S01]  /*3060*/  R2UR UR13, R0 ;  /* 0x00000000000d72ca */ /* 0x002fe200000e0000 */
[----:B------:R-:W-:Y:S01]  /*3070*/  UMOV UR32, 0x0 ;  /* 0x0000000000207882 */ /* 0x000fe20000000000 */
[----:B------:R-:W-:-:S13]  /*3080*/  UMOV UR33, 0x80c0010 ;  /* 0x080c001000217882 */ /* 0x000fda0000000000 */
.L_x_59:
[----:B------:R-:W-:Y:S02]  /*3090*/  LEA R0, R10, UR9, 0x3 ;  /* 0x000000090a007c11 */ /* 0x000fe4000f8e18ff */
[----:B------:R-:W-:Y:S02]  /*30a0*/  SHF.L.U32 R5, R9, 0x1f, RZ ;  /* 0x0000001f09057819 */ /* 0x000fe400000006ff */
[----:B------:R-:W-:Y:S01]  /*30b0*/  PLOP3.LUT P0, PT, PT, PT, UP3, 0x80, 0x8 ;  /* 0x000000000008781c */ /* 0x000fe20003f0f038 */
[----:B------:R-:W-:Y:S01]  /*30c0*/  VIADD R3, R0, 0x70 ;  /* 0x0000007000037836 */ /* 0x000fe20000000000 */
[----:B-1----:R-:W1:Y:S02]  /*30d0*/  SYNCS.PHASECHK.TRANS64.TRYWAIT P1, [R0+URZ+0x60], R5 ;  /* 0x00006005000075a7 */ /* 0x002e6400080211ff */
[----:B-1--4-:R-:W-:Y:S09]  /*30e0*/  @!P1 BRA `(.L_x_53) ;  /* 0x0000003c00109947 */ /* 0x012ff20003800000 */
.L_x_107:
[----:B------:R-:W-:Y:S01]  /*30f0*/  LEA R4, R10, UR9, 0x4 ;  /* 0x000000090a047c11 */ /* 0x000fe2000f8e20ff */
[----:B------:R-:W-:Y:S01]  /*3100*/  @UP3 ULEA UR5, UR11, UR9, 0x3 ;  /* 0x000000090b053291 */ /* 0x000fe2000f8e18ff */
[----:B------:R-:W-:Y:S01]  /*3110*/  PLOP3.LUT P2, PT, PT, PT, PT, 0x80, 0x8 ;  /* 0x000000000008781c */ /* 0x000fe20003f4f070 */
[----:B------:R-:W-:Y:S01]  /*3120*/  ULEA UR14, UR12, UR9, 0x3 ;  /* 0x000000090c0e7291 */ /* 0x000fe2000f8e18ff */
[----:B------:R-:W-:Y:S01]  /*3130*/  PRMT R3, RZ, 0x654, R3 ;  /* 0x00000654ff037816 */ /* 0x000fe20000000003 */
[----:B------:R-:W-:Y:S01]  /*3140*/  UIMAD UR15, UR12, 0x30, UR13 ;  /* 0x000000300c0f78a4 */ /* 0x000fe2000f8e020d */
[----:B-1----:R-:W1:Y:S01]  /*3150*/  LDS.128 R4, [R4+0xf0] ;  /* 0x0000f00004047984 */ /* 0x002e620000000c00 */
[----:B------:R-:W-:Y:S02]  /*3160*/  @P0 SHF.L.U32 R2, R8, 0x1f, RZ ;  /* 0x0000001f08020819 */ /* 0x000fe400000006ff */
[----:B------:R-:W-:Y:S01]  /*3170*/  SHF.L.U32 R0, R11, 0x1f, RZ ;  /* 0x0000001f0b007819 */ /* 0x000fe200000006ff */
[----:B------:R-:W-:Y:S01]  /*3180*/  @!PT LDS RZ, [RZ] ;  /* 0x00000000fffff984 */ /* 0x000fe20000000800 */
[----:B------:R-:W-:Y:S01]  /*3190*/  @!PT LDS RZ, [RZ] ;  /* 0x00000000fffff984 */ /* 0x000fe20000000800 */
[----:B------:R-:W-:Y:S01]  /*31a0*/  @!PT LDS RZ, [RZ] ;  /* 0x00000000fffff984 */ /* 0x000fe20000000800 */
[----:B------:R-:W-:Y:S01]  /*31b0*/  @!PT LDS RZ, [RZ] ;  /* 0x00000000fffff984 */ /* 0x000fe20000000800 */
[----:B------:R2:W-:Y:S06]  /*31c0*/  MEMBAR.ALL.CTA ;  /* 0x0000000000007992 */ /* 0x0005ec0000008000 */
[----:B--2---:R-:W2:Y:S02]  /*31d0*/  FENCE.VIEW.ASYNC.S ;  /* 0x00000000000073c6 */ /* 0x004ea40000000000 */
[----:B--2---:R2:W-:Y:S01]  /*31e0*/  SYNCS.ARRIVE.TRANS64.RED.A1T0 RZ, [R3+URZ], RZ ;  /* 0x000000ff03ff79a7 */ /* 0x0045e200081004ff */
[----:B------:R2:W4:Y:S01]  /*31f0*/  @P0 SYNCS.PHASECHK.TRANS64.TRYWAIT P2, [UR5], R2 ;  /* 0x00000002ff0005a7 */ /* 0x0005220008041105 */
[----:B-1----:R-:W-:Y:S01]  /*3200*/  LOP3.LUT P1, RZ, R6, 0x1, RZ, 0xc0, !PT ;  /* 0x0000000106ff7812 */ /* 0x002fe2000782c0ff */
[----:B------:R-:W1:Y:S02]  /*3210*/  SYNCS.PHASECHK.TRANS64.TRYWAIT P0, [UR14+0xa0], R0 ;  /* 0x0000a000ff0075a7 */ /* 0x000e64000800110e */
[----:B-12-4-:R-:W-:Y:S10]  /*3220*/  @!P0 BRA `(.L_x_54) ;  /* 0x0000003800d48947 */ /* 0x016ff40003800000 */
.L_x_109:
[----:B------:R-:W-:Y:S01]  /*3230*/  IADD3 R10, PT, PT, R10, 0x1, RZ ;  /* 0x000000010a0a7810 */ /* 0x000fe20007ffe0ff */
[----:B------:R-:W-:Y:S06]  /*3240*/  BRA.U !UP3, `(.L_x_55) ;  /* 0x000000050b107547 */ /* 0x000fec000b800000 */
[----:B------:R-:W-:Y:S01]  /*3250*/  UPLOP3.LUT UP4, UPT, UPT, UPT, UPT, 0x40, 0x4 ;  /* 0x000000000004789c */ /* 0x000fe20003f8e870 */
[----:B------:R-:W-:Y:S01]  /*3260*/  UMOV UR18, UR16 ;  /* 0x0000001000127c82 */ /* 0x000fe20008000000 */
[----:B------:R-:W-:Y:S01]  /*3270*/  UMOV UR17, UR8 ;  /* 0x0000000800117c82 */ /* 0x000fe20008000000 */
[----:B------:R-:W-:-:S08]  /*3280*/  UMOV UR5, UR11 ;  /* 0x0000000b00057c82 */ /* 0x000fd00008000000 */
.L_x_58:
[----:B------:R-:W-:Y:S02]  /*3290*/  UIADD3 UR18, UPT, UPT, UR18, 0x1, URZ ;  /* 0x0000000112127890 */ /* 0x000fe4000fffe0ff */
[----:B--2---:R-:W-:Y:S02]  /*32a0*/  ULEA UR19, UR5, UR9, 0x3 ;  /* 0x0000000905137291 */ /* 0x004fe4000f8e18ff */
[----:B------:R-:W-:Y:S01]  /*32b0*/  UISETP.NE.AND UP0, UPT, UR18, URZ, UPT ;  /* 0x000000ff1200728c */ /* 0x000fe2000bf05270 */
[----:B----4-:R-:W-:Y:S10]  /*32c0*/  @P2 BRA `(.L_x_56) ;  /* 0x00000000000c2947 */ /* 0x010ff40003800000 */
[----:B-1----:R-:W-:Y:S04]  /*32d0*/  SHF.L.U32 R3, R8, 0x1f, RZ ;  /* 0x0000001f08037819 */ /* 0x002fe800000006ff */
[----:B------:R-:W1:Y:S02]  /*32e0*/  SYNCS.PHASECHK.TRANS64.TRYWAIT P0, [UR19], R3 ;  /* 0x00000003ff0075a7 */ /* 0x000e640008001113 */
[----:B-1----:R-:W-:Y:S05]  /*32f0*/  @!P0 BRA `(.L_x_57) ;  /* 0x0000003800b88947 */ /* 0x002fea0003800000 */
.L_x_56:
[----:B------:R-:W-:Y:S01]  /*3300*/  UISETP.NE.AND UP1, UPT, UR17, 0x1, UPT ;  /* 0x000000011100788c */ /* 0x000fe2000bf25270 */
[----:B------:R-:W-:Y:S01]  /*3310*/  PLOP3.LUT P2, PT, PT, PT, PT, 0x80, 0x8 ;  /* 0x000000000008781c */ /* 0x000fe20003f4f070 */
[----:B------:R-:W-:Y:S02]  /*3320*/  UIADD3 UR11, UPT, UPT, UR5, 0x1, URZ ;  /* 0x00000001050b7890 */ /* 0x000fe4000fffe0ff */
[----:B------:R-:W-:Y:S02]  /*3330*/  UIMAD UR6, UR5, 0x300, UR4 ;  /* 0x00000300050678a4 */ /* 0x000fe4000f8e0204 */
[----:B------:R-:W-:Y:S01]  /*3340*/  UISETP.NE.AND UP2, UPT, UR11, 0x4, UPT ;  /* 0x000000040b00788c */ /* 0x000fe2000bf45270 */
[----:B------:R-:W-:Y:S01]  /*3350*/  PLOP3.LUT P0, PT, PT, PT, UP1, 0x80, 0x8 ;  /* 0x000000000008781c */ /* 0x000fe20003f0f018 */
[----:B------:R-:W-:Y:S02]  /*3360*/  ULEA UR64, UR5, UR10, 0xb ;  /* 0x0000000a05407291 */ /* 0x000fe4000f8e58ff */
[----:B------:R-:W-:Y:S02]  /*3370*/  USEL UR37, URZ, 0x1, UP2 ;  /* 0x00000001ff257887 */ /* 0x000fe40009000000 */
[----:B------:R-:W-:Y:S02]  /*3380*/  USEL UR11, UR11, URZ, UP2 ;  /* 0x000000ff0b0b7287 */ /* 0x000fe40009000000 */
[----:B------:R-:W-:Y:S02]  /*3390*/  UIADD3 UR62, UPT, UPT, UR6, 0x2, URZ ;  /* 0x00000002063e7890 */ /* 0x000fe4000fffe0ff */
[----:B------:R-:W-:Y:S01]  /*33a0*/  @UP1 ULEA UR36, UR11, UR9, 0x3 ;  /* 0x000000090b241291 */ /* 0x000fe2000f8e18ff */
[----:B------:R-:W-:Y:S01]  /*33b0*/  LOP3.LUT R8, R8, UR37, RZ, 0x3c, !PT ;  /* 0x0000002508087c12 */ /* 0x000fe2000f8e3cff */
[----:B------:R-:W-:Y:S02]  /*33c0*/  UIADD3 UR60, UPT, UPT, UR64, 0x2, URZ ;  /* 0x00000002403c7890 */ /* 0x000fe4000fffe0ff */
[----:B------:R-:W-:Y:S01]  /*33d0*/  UIADD3 UR58, UPT, UPT, UR6, 0x4, URZ ;  /* 0x00000004063a7890 */ /* 0x000fe2000fffe0ff */
[----:B-1----:R-:W-:Y:S01]  /*33e0*/  @P0 SHF.L.U32 R0, R8, 0x1f, RZ ;  /* 0x0000001f08000819 */ /* 0x002fe200000006ff */
[----:B------:R-:W-:Y:S02]  /*33f0*/  UIADD3 UR56, UPT, UPT, UR64, 0x4, URZ ;  /* 0x0000000440387890 */ /* 0x000fe4000fffe0ff */
[----:B------:R-:W-:Y:S01]  /*3400*/  UIADD3 UR54, UPT, UPT, UR6, 0x6, URZ ;  /* 0x0000000606367890 */ /* 0x000fe2000fffe0ff */
[----:B------:R2:W4:Y:S01]  /*3410*/  @P0 SYNCS.PHASECHK.TRANS64.TRYWAIT P2, [UR36], R0 ;  /* 0x00000000ff0005a7 */ /* 0x0005220008041124 */
[----:B------:R-:W-:Y:S02]  /*3420*/  UIADD3 UR52, UPT, UPT, UR64, 0x6, URZ ;  /* 0x0000000640347890 */ /* 0x000fe4000fffe0ff */
        /* <DEDUP_REMOVED lines=9> */
[----:B------:R-:W-:Y:S01]  /*34c0*/  UIADD3 UR17, UPT, UPT, UR17, -0x1, URZ ;  /* 0xffffffff11117890 */ /* 0x000fe2000fffe0ff */
[----:B------:R-:W-:Y:S01]  /*34d0*/  UMOV UR7, 0x40004040 ;  /* 0x4000404000077882 */ /* 0x000fe20000000000 */
[----:B------:R-:W-:Y:S01]  /*34e0*/  UMOV UR65, 0x40004040 ;  /* 0x4000404000417882 */ /* 0x000fe20000000000 */
[----:B------:R-:W-:Y:S01]  /*34f0*/  UMOV UR63, 0x40004040 ;  /* 0x40004040003f7882 */ /* 0x000fe20000000000 */
[----:B------:R2:W-:Y:S01]  /*3500*/  UTCQMMA gdesc[UR64], gdesc[UR6], tmem[UR15], tmem[UR30], idesc[UR31], UP4 ;  /* 0x00ff1e06400075ea */ /* 0x0005e2000a00030f */
[----:B------:R-:W-:Y:S01]  /*3510*/  UPLOP3.LUT UP4, UPT, UPT, UPT, UPT, 0x80, 0x8 ;  /* 0x000000000008789c */ /* 0x000fe20003f8f070 */
[----:B------:R-:W-:Y:S01]  /*3520*/  UMOV UR61, 0x40004040 ;  /* 0x40004040003d7882 */ /* 0x000fe20000000000 */
[----:B------:R-:W-:Y:S01]  /*3530*/  UMOV UR59, 0x40004040 ;  /* 0x40004040003b7882 */ /* 0x000fe20000000000 */
[----:B------:R2:W-:Y:S01]  /*3540*/  UTCQMMA gdesc[UR60], gdesc[UR62], tmem[UR15], tmem[UR28], idesc[UR29], UPT ;  /* 0x00ff1c3e3c0075ea */ /* 0x0005e2000b80030f */
        /* <DEDUP_REMOVED lines=14> */
[----:B------:R-:W-:Y:S01]  /*3630*/  UMOV UR37, 0x40004040 ;  /* 0x4000404000257882 */ /* 0x000fe20000000000 */
[----:B------:R2:W-:Y:S01]  /*3640*/  UTCQMMA gdesc[UR40], gdesc[UR42], tmem[UR15], tmem[UR34], idesc[UR35], UPT ;  /* 0x00ff222a280075ea */ /* 0x0005e2000b80030f */
[----:B------:R2:W-:Y:S01]  /*3650*/  UTCQMMA gdesc[UR36], gdesc[UR38], tmem[UR15], tmem[UR32], idesc[UR33], UPT ;  /* 0x00ff2026240075ea */ /* 0x0005e2000b80030f */
[----:B------:R2:W-:Y:S01]  /*3660*/  UTCBAR [UR19], URZ ;  /* 0x000000ff130073e9 */ /* 0x0005e200080000ff */
[----:B------:R-:W-:Y:S01]  /*3670*/  UMOV UR5, UR11 ;  /* 0x0000000b00057c82 */ /* 0x000fe20008000000 */
[----:B------:R-:W-:Y:S05]  /*3680*/  BRA.U UP0, `(.L_x_58) ;  /* 0xfffffffd00007547 */ /* 0x000fea000b83ffff */
.L_x_55:
[----:B------:R-:W-:Y:S01]  /*3690*/  UIADD3 UR12, UPT, UPT, UR12, 0x1, URZ ;  /* 0x000000010c0c7890 */ /* 0x000fe2000fffe0ff */
[C---:B------:R-:W-:Y:S01]  /*36a0*/  ISETP.NE.AND P0, PT, R10.reuse, 0x2, PT ;  /* 0x000000020a00780c */ /* 0x040fe20003f05270 */
[----:B------:R-:W-:Y:S02]  /*36b0*/  UIADD3 UR14, UPT, UPT, UR14, 0x80, URZ ;  /* 0x000000800e0e7890 */ /* 0x000fe4000fffe0ff */
[----:B------:R-:W-:Y:S01]  /*36c0*/  UISETP.NE.AND UP0, UPT, UR12, 0x4, UPT ;  /* 0x000000040c00788c */ /* 0x000fe2000bf05270 */
[----:B-12---:R-:W-:Y:S02]  /*36d0*/  SEL R0, RZ, 0x1, P0 ;  /* 0x00000001ff007807 */ /* 0x006fe40000000000 */
[----:B------:R-:W-:Y:S01]  /*36e0*/  SEL R10, R10, RZ, P0 ;  /* 0x000000ff0a0a7207 */ /* 0x000fe20000000000 */
[----:B------:R-:W-:Y:S01]  /*36f0*/  USEL UR5, URZ, 0x1, UP0 ;  /* 0x00000001ff057887 */ /* 0x000fe20008000000 */
[----:B------:R-:W-:Y:S01]  /*3700*/  LOP3.LUT R9, R9, R0, RZ, 0x3c, !PT ;  /* 0x0000000009097212 */ /* 0x000fe200078e3cff */
[----:B------:R-:W-:Y:S01]  /*3710*/  USEL UR12, UR12, URZ, UP0 ;  /* 0x000000ff0c0c7287 */ /* 0x000fe20008000000 */
[----:B------:R1:W-:Y:S03]  /*3720*/  UTCBAR [UR14], URZ ;  /* 0x000000ff0e0073e9 */ /* 0x0003e600080000ff */
[----:B------:R-:W-:Y:S01]  /*3730*/  LOP3.LUT R11, R11, UR5, RZ, 0x3c, !PT ;  /* 0x000000050b0b7c12 */ /* 0x000fe2000f8e3cff */
[----:B------:R-:W-:Y:S07]  /*3740*/  @P1 BRA `(.L_x_59) ;  /* 0xfffffff800501947 */ /* 0x000fee000383ffff */
[----:B------:R-:W2:Y:S01]  /*3750*/  S2UR UR4, SR_CgaCtaId ;  /* 0x00000000000479c3 */ /* 0x000ea20000008800 */
[----:B------:R-:W-:Y:S01]  /*3760*/  ELECT P0, URZ, PT ;  /* 0x0000000000ff782f */ /* 0x000fe20003800000 */
[----:B------:R-:W-:Y:S01]  /*3770*/  IMAD.MOV.U32 R0, RZ, RZ, 0x1 ;  /* 0x00000001ff007424 */ /* 0x000fe200078e00ff */
[----:B------:R-:W-:Y:S01]  /*3780*/  UIADD3 UR9, UPT, UPT, UR9, 0xa0, URZ ;  /* 0x000000a009097890 */ /* 0x000fe2000fffe0ff */
[----:B------:R-:W-:Y:S01]  /*3790*/  SHF.L.U32 R3, R11, 0x1f, RZ ;  /* 0x0000001f0b037819 */ /* 0x000fe200000006ff */
[----:B------:R-:W-:-:S03]  /*37a0*/  UMOV UR5, 0x40 ;  /* 0x0000004000057882 */ /* 0x000fc60000000000 */
[----:B------:R-:W-:Y:S01]  /*37b0*/  UVIRTCOUNT.DEALLOC.SMPOOL 0x80 ;  /* 0x000000800000784c */ /* 0x000fe20000000000 */
[----:B--2---:R-:W-:Y:S02]  /*37c0*/  ULEA UR4, UR4, UR5, 0x18 ;  /* 0x0000000504047291 */ /* 0x004fe4000f8ec0ff */
[----:B------:R-:W-:-:S07]  /*37d0*/  ULEA UR5, UR12, UR9, 0x3 ;  /* 0x000000090c057291 */ /* 0x000fce000f8e18ff */
[----:B------:R2:W-:Y:S02]  /*37e0*/  @P0 STS.U8 [UR4+0x1c], R0 ;  /* 0x00001c00ff000988 */ /* 0x0005e40008000004 */
[----:B------:R-:W3:Y:S02]  /*37f0*/  SYNCS.PHASECHK.TRANS64.TRYWAIT P0, [UR5], R3 ;  /* 0x00000003ff0075a7 */ /* 0x000ee40008001105 */
[----:B--23--:R-:W-:Y:S05]  /*3800*/  @!P0 BRA `(.L_x_60) ;  /* 0x00000034008c8947 */ /* 0x00cfea0003800000 */
.L_x_112:
[----:B------:R-:W-:-:S04]  /*3810*/  UIADD3 UR6, UPT, UPT, UR12, 0x1, URZ ;  /* 0x000000010c067890 */ /* 0x000fc8000fffe0ff */
[----:B------:R-:W-:-:S04]  /*3820*/  UISETP.NE.AND UP0, UPT, UR6, 0x4, UPT ;  /* 0x000000040600788c */ /* 0x000fc8000bf05270 */
[----:B------:R-:W-:Y:S02]  /*3830*/  USEL UR7, URZ, 0x1, UP0 ;  /* 0x00000001ff077887 */ /* 0x000fe40008000000 */
[----:B------:R-:W-:-:S04]  /*3840*/  USEL UR6, UR6, URZ, UP0 ;  /* 0x000000ff06067287 */ /* 0x000fc80008000000 */
[----:B------:R-:W-:Y:S01]  /*3850*/  ULEA UR5, UR6, UR9, 0x3 ;  /* 0x0000000906057291 */ /* 0x000fe2000f8e18ff */
[----:B------:R-:W-:-:S04]  /*3860*/  LOP3.LUT R2, R11, UR7, RZ, 0x3c, !PT ;  /* 0x000000070b027c12 */ /* 0x000fc8000f8e3cff */
[----:B--2---:R-:W-:-:S04]  /*3870*/  SHF.L.U32 R3, R2, 0x1f, RZ ;  /* 0x0000001f02037819 */ /* 0x004fc800000006ff */
[----:B------:R-:W2:Y:S02]  /*3880*/  SYNCS.PHASECHK.TRANS64.TRYWAIT P0, [UR5], R3 ;  /* 0x00000003ff0075a7 */ /* 0x000ea40008001105 */
[----:B--2---:R-:W-:Y:S05]  /*3890*/  @!P0 BRA `(.L_x_61) ;  /* 0x0000003400808947 */ /* 0x004fea0003800000 */
.L_x_114:
        /* <DEDUP_REMOVED lines=9> */
.L_x_116:
[----:B------:R-:W-:-:S04]  /*3930*/  UIADD3 UR6, UPT, UPT, UR6, 0x1, URZ ;  /* 0x0000000106067890 */ /* 0x000fc8000fffe0ff */
[----:B------:R-:W-:-:S04]  /*3940*/  UISETP.NE.AND UP0, UPT, UR6, 0x4, UPT ;  /* 0x000000040600788c */ /* 0x000fc8000bf05270 */
[----:B------:R-:W-:Y:S02]  /*3950*/  USEL UR5, URZ, 0x1, UP0 ;  /* 0x00000001ff057887 */ /* 0x000fe40008000000 */
[----:B------:R-:W-:-:S04]  /*3960*/  USEL UR6, UR6, URZ, UP0 ;  /* 0x000000ff06067287 */ /* 0x000fc80008000000 */
[----:B------:R-:W-:Y:S01]  /*3970*/  ULEA UR6, UR6, UR9, 0x3 ;  /* 0x0000000906067291 */ /* 0x000fe2000f8e18ff */
[----:B--2---:R-:W-:-:S04]  /*3980*/  LOP3.LUT R3, R2, UR5, RZ, 0x3c, !PT ;  /* 0x0000000502037c12 */ /* 0x004fc8000f8e3cff */
[----:B------:R-:W-:-:S04]  /*3990*/  SHF.L.U32 R3, R3, 0x1f, RZ ;  /* 0x0000001f03037819 */ /* 0x000fc800000006ff */
[----:B------:R-:W2:Y:S02]  /*39a0*/  SYNCS.PHASECHK.TRANS64.TRYWAIT P0, [UR6], R3 ;  /* 0x00000003ff0075a7 */ /* 0x000ea40008001106 */
[----:B--2---:R-:W-:Y:S05]  /*39b0*/  @!P0 BRA `(.L_x_63) ;  /* 0x0000003400688947 */ /* 0x004fea0003800000 */
.L_x_118:
[----:B------:R-:W-:Y:S01]  /*39c0*/  NOP ;  /* 0x0000000000007918 */ /* 0x000fe20000000000 */
[----:B--2---:R-:W2:Y:S01]  /*39d0*/  LDS R0, [UR4+0x14] ;  /* 0x00001404ff007984 */ /* 0x004ea20008000800 */
[----:B------:R-:W-:Y:S01]  /*39e0*/  ULOP3.LUT UR6, UR13, 0xffff, URZ, 0xc0, !UPT ;  /* 0x0000ffff0d067892 */ /* 0x000fe2000f8ec0ff */
[----:B------:R-:W-:Y:S01]  /*39f0*/  UMOV UR8, 0xffff ;  /* 0x0000ffff00087882 */ /* 0x000fe20000000000 */
[----:B------:R-:W-:Y:S02]  /*3a00*/  UMOV UR5, 0x1 ;  /* 0x0000000100057882 */ /* 0x000fe40000000000 */
[----:B------:R-:W-:-:S04]  /*3a10*/  USHF.R.U32.HI UR6, URZ, 0x5, UR6 ;  /* 0x00000005ff067899 */ /* 0x000fc80008011606 */
[----:B------:R-:W-:Y:S02]  /*3a20*/  USHF.L.U32 UR8, UR8, UR6, URZ ;  /* 0x0000000608087299 */ /* 0x000fe400080006ff */
[----:B------:R-:W-:-:S04]  /*3a30*/  USHF.L.U32 UR5, UR5, UR6, URZ ;  /* 0x0000000605057299 */ /* 0x000fc800080006ff */
[----:B--2---:R-:W-:-:S04]  /*3a40*/  LOP3.LUT R0, R0, UR8, RZ, 0xc0, !PT ;  /* 0x0000000800007c12 */ /* 0x004fc8000f8ec0ff */
[----:B------:R-:W-:-:S13]  /*3a50*/  ISETP.NE.AND P0, PT, R0, UR8, PT ;  /* 0x0000000800007c0c */ /* 0x000fda000bf05270 */
[----:B------:R-:W-:Y:S05]  /*3a60*/  @P0 BRA `(.L_x_64) ;  /* 0x0000000000580947 */ /* 0x000fea0003800000 */
[----:B------:R-:W2:Y:S02]  /*3a70*/  LDS R0, [UR4+0x18] ;  /* 0x00001804ff007984 */ /* 0x000ea40008000800 */
[----:B--2---:R-:W-:-:S04]  /*3a80*/  LOP3.LUT R0, R0, UR5, RZ, 0xc0, !PT ;  /* 0x0000000500007c12 */ /* 0x004fc8000f8ec0ff */
[----:B------:R-:W-:-:S13]  /*3a90*/  ISETP.NE.AND P0, PT, R0, UR5, PT ;  /* 0x0000000500007c0c */ /* 0x000fda000bf05270 */
[----:B------:R-:W-:Y:S05]  /*3aa0*/  @P0 BRA `(.L_x_65) ;  /* 0x00000000003c0947 */ /* 0x000fea0003800000 */
[----:B------:R-:W2:Y:S01]  /*3ab0*/  S2R R2, SR_LANEID ;  /* 0x0000000000027919 */ /* 0x000ea20000000000 */
[----:B------:R-:W-:Y:S01]  /*3ac0*/  ULOP3.LUT UR8, URZ, UR8, URZ, 0x33, !UPT ;  /* 0x00000008ff087292 */ /* 0x000fe2000f8e33ff */
[----:B------:R-:W-:Y:S01]  /*3ad0*/  LOP3.LUT R4, RZ, UR5, RZ, 0x33, !PT ;  /* 0x00000005ff047c12 */ /* 0x000fe2000f8e33ff */
[----:B------:R-:W-:Y:S02]  /*3ae0*/  VOTEU.ANY UR7, UPT, PT ;  /* 0x0000000000077886 */ /* 0x000fe400038e0100 */
[----:B------:R-:W-:Y:S01]  /*3af0*/  UFLO.U32 UR7, UR7 ;  /* 0x00000007000772bd */ /* 0x000fe200080e0000 */
[----:B------:R-:W3:Y:S01]  /*3b00*/  REDUX UR5, R4 ;  /* 0x00000000040573c4 */ /* 0x000ee20000000000 */
[----:B------:R-:W-:-:S06]  /*3b10*/  IMAD.U32 R0, RZ, RZ, UR8 ;  /* 0x00000008ff007e24 */ /* 0x000fcc000f8e00ff */
[----:B------:R1:W-:Y:S01]  /*3b20*/  UTCATOMSWS.AND URZ, UR8 ;  /* 0x0000000800ff79e3 */ /* 0x0003e20008000000 */
[----:B------:R-:W4:Y:S01]  /*3b30*/  REDUX UR6, R0 ;  /* 0x00000000000673c4 */ /* 0x000f220000000000 */
[----:B--2---:R-:W-:Y:S01]  /*3b40*/  ISETP.EQ.U32.AND P0, PT, R2, UR7, PT ;  /* 0x0000000702007c0c */ /* 0x004fe2000bf02070 */
[----:B---3--:R-:W-:Y:S01]  /*3b50*/  IMAD.U32 R2, RZ, RZ, UR5 ;  /* 0x00000005ff027e24 */ /* 0x008fe2000f8e00ff */
[----:B----4-:R-:W-:-:S11]  /*3b60*/  MOV R3, UR6 ;  /* 0x0000000600037c02 */ /* 0x010fd60008000f00 */
[----:B------:R1:W-:Y:S04]  /*3b70*/  @P0 ATOMS.AND RZ, [UR4+0x14], R3 ;  /* 0x00001403ffff098c */ /* 0x0003e8000a800004 */
[----:B------:R1:W-:Y:S01]  /*3b80*/  @P0 ATOMS.AND RZ, [UR4+0x18], R2 ;  /* 0x00001802ffff098c */ /* 0x0003e2000a800004 */
[----:B------:R-:W-:Y:S05]  /*3b90*/  BRA `(.L_x_66) ;  /* 0x0000000000147947 */ /* 0x000fea0003800000 */
.L_x_65:
[----:B------:R-:W-:Y:S02]  /*3ba0*/  MOV R2, 0x3bc0 ;  /* 0x00003bc000027802 */ /* 0x000fe40000000f00 */
[----:B-1--45:R-:W-:Y:S05]  /*3bb0*/  CALL.REL.NOINC `($__internal_0_$__cuda_sm10x_tcgen05_guardrail_trap_col_being_dealloced_not_returned_by_alloc) ;  /* 0x0000003400887944 */ /* 0x032fea0003c00000 */
[----:B------:R-:W-:Y:S05]  /*3bc0*/  BRA `(.L_x_66) ;  /* 0x0000000000087947 */ /* 0x000fea0003800000 */
.L_x_64:
[----:B------:R-:W-:Y:S02]  /*3bd0*/  MOV R2, 0x3bf0 ;  /* 0x00003bf000027802 */ /* 0x000fe40000000f00 */
[----:B-1--45:R-:W-:Y:S05]  /*3be0*/  CALL.REL.NOINC `($__internal_2_$__cuda_sm10x_tcgen05_guardrail_trap_unallocated_columns_being_dealloced) ;  /* 0x0000003400947944 */ /* 0x032fea0003c00000 */
.L_x_66:
[----:B------:R-:W-:Y:S01]  /*3bf0*/  NOP ;  /* 0x0000000000007918 */ /* 0x000fe20000000000 */
[----:B-1----:R-:W-:Y:S05]  /*3c00*/  EXIT ;  /* 0x000000000000794d */ /* 0x002fea0003800000 */
.L_x_48:
[----:B------:R-:W-:-:S09]  /*3c10*/  UISETP.NE.OR UP2, UPT, UR8, 0x3, !UP2 ;  /* 0x000000030800788c */ /* 0x000fd2000d745670 */
[----:B------:R-:W-:Y:S05]  /*3c20*/  BRA.U UP2, `(.L_x_67) ;  /* 0x0000000902fc7547 */ /* 0x000fea000b800000 */
[----:B------:R-:W1:Y:S01]  /*3c30*/  LDC R0, c[0x0][0xb30] ;  /* 0x0002cc00ff007b82 */ /* 0x000e620000000800 */
[----:B------:R-:W2:Y:S01]  /*3c40*/  LDCU.64 UR8, c[0x0][0x888] ;  /* 0x00011100ff0877ac */ /* 0x000ea20008000a00 */
[----:B------:R-:W-:Y:S01]  /*3c50*/  IMAD.MOV.U32 R30, RZ, RZ, 0x1 ;  /* 0x00000001ff1e7424 */ /* 0x000fe200078e00ff */
[----:B------:R-:W-:Y:S01]  /*3c60*/  CS2R R28, SRZ ;  /* 0x00000000001c7805 */ /* 0x000fe2000001ff00 */
[----:B------:R-:W-:Y:S01]  /*3c70*/  IMAD.MOV.U32 R25, RZ, RZ, 0x1800 ;  /* 0x00001800ff197424 */ /* 0x000fe200078e00ff */
[----:B------:R-:W4:Y:S03]  /*3c80*/  LDCU.64 UR4, c[0x0][0x890] ;  /* 0x00011200ff0477ac */ /* 0x000f260008000a00 */
[----:B------:R-:W3:Y:S01]  /*3c90*/  LDC R19, c[0x0][0x370] ;  /* 0x0000dc00ff137b82 */ /* 0x000ee20000000800 */
[----:B------:R-:W-:Y:S01]  /*3ca0*/  UMOV UR7, 0x400 ;  /* 0x0000040000077882 */ /* 0x000fe20000000000 */
[----:B------:R-:W-:-:S02]  /*3cb0*/  UPLOP3.LUT UP1, UPT, UPT, UPT, UPT, 0x40, 0x4 ;  /* 0x000000000004789c */ /* 0x000fc40003f2e870 */
[----:B------:R-:W-:-:S04]  /*3cc0*/  ULEA UR7, UR37, UR7, 0x18 ;  /* 0x0000000725077291 */ /* 0x000fc8000f8ec0ff */
[----:B------:R-:W3:Y:S01]  /*3cd0*/  LDC R2, c[0x0][0xb0c] ;  /* 0x0002c300ff027b82 */ /* 0x000ee20000000800 */
[----:B--2---:R-:W-:Y:S02]  /*3ce0*/  UISETP.NE.U32.AND UP4, UPT, UR8, URZ, UPT ;  /* 0x000000ff0800728c */ /* 0x004fe4000bf85070 */
[----:B------:R-:W-:Y:S02]  /*3cf0*/  UIADD3 UR8, UPT, UPT, UR7, 0x40, URZ ;  /* 0x0000004007087890 */ /* 0x000fe4000fffe0ff */
[----:B----4-:R-:W-:-:S03]  /*3d00*/  UISETP.NE.U32.AND UP5, UPT, UR4, URZ, UPT ;  /* 0x000000ff0400728c */ /* 0x010fc6000bfa5070 */
[----:B------:R-:W2:Y:S01]  /*3d10*/  LDC R18, c[0x0][0xb20] ;  /* 0x0002c800ff127b82 */ /* 0x000ea20000000800 */
[----:B-1----:R-:W-:Y:S01]  /*3d20*/  ISETP.NE.AND P1, PT, R0, 0x1, PT ;  /* 0x000000010000780c */ /* 0x002fe20003f25270 */
[----:B------:R-:W-:Y:S02]  /*3d30*/  UISETP.NE.AND.EX UP4, UPT, UR9, URZ, UPT, UP4 ;  /* 0x000000ff0900728c */ /* 0x000fe4000bf85340 */
[----:B------:R-:W-:Y:S02]  /*3d40*/  UPRMT UR37, UR37, 0x654, UR8 ;  /* 0x0000065425257896 */ /* 0x000fe40008000008 */
[----:B------:R-:W-:Y:S02]  /*3d50*/  UISETP.NE.AND.EX UP5, UPT, UR5, URZ, UPT, UP5 ;  /* 0x000000ff0500728c */ /* 0x000fe4000bfa5350 */
[----:B------:R-:W1:Y:S08]  /*3d60*/  LDC.64 R32, c[0x0][0x348] ;  /* 0x0000d200ff207b82 */ /* 0x000e700000000a00 */
[----:B------:R-:W4:Y:S08]  /*3d70*/  LDC.64 R16, c[0x0][0xb10] ;  /* 0x0002c400ff107b82 */ /* 0x000f300000000a00 */
[----:B------:R-:W1:Y:S08]  /*3d80*/  LDC.64 R6, c[0x0][0xb18] ;  /* 0x0002c600ff067b82 */ /* 0x000e700000000a00 */
[----:B------:R-:W1:Y:S08]  /*3d90*/  LDC.64 R4, c[0x0][0xb28] ;  /* 0x0002ca00ff047b82 */ /* 0x000e700000000a00 */
[----:B--23--:R-:W1:Y:S02]  /*3da0*/  LDC R24, c[0x0][0x374] ;  /* 0x0000dd00ff187b82 */ /* 0x00ce640000000800 */
.L_x_75:
[C---:B------:R-:W-:Y:S02]  /*3db0*/  LEA R0, R29.reuse, UR7, 0x3 ;  /* 0x000000071d007c11 */ /* 0x040fe4000f8e18ff */
[----:B------:R-:W-:Y:S02]  /*3dc0*/  SHF.L.U32 R3, R28, 0x1f, RZ ;  /* 0x0000001f1c037819 */ /* 0x000fe400000006ff */
[----:B------:R-:W-:Y:S02]  /*3dd0*/  LEA R20, R29, UR7, 0x4 ;  /* 0x000000071d147c11 */ /* 0x000fe4000f8e20ff */
[----:B--2---:R-:W2:Y:S02]  /*3de0*/  SYNCS.PHASECHK.TRANS64.TRYWAIT P0, [R0+URZ+0x60], R3 ;  /* 0x00006003000075a7 */ /* 0x004ea400080011ff */
[----:B--2---:R-:W-:Y:S05]  /*3df0*/  @!P0 BRA `(.L_x_68) ;  /* 0x0000003000708947 */ /* 0x004fea0003800000 */
.L_x_119:
[----:B------:R-:W-:Y:S01]  /*3e00*/  ISETP.GE.AND P0, PT, R60, 0x1, PT ;  /* 0x000000013c00780c */ /* 0x000fe20003f06270 */
[----:B------:R-:W3:Y:S01]  /*3e10*/  LDS.128 R20, [R20+0xf0] ;  /* 0x0000f00014147984 */ /* 0x000ee20000000c00 */
[----:B------:R-:W-:Y:S01]  /*3e20*/  ISETP.NE.U32.AND P4, PT, RZ, UR4, PT ;  /* 0x00000004ff007c0c */ /* 0x000fe2000bf85070 */
[----:B--2---:R-:W-:Y:S01]  /*3e30*/  VIADD R0, R0, 0x70 ;  /* 0x0000007000007836 */ /* 0x004fe20000000000 */
[----:B------:R-:W-:Y:S02]  /*3e40*/  SHF.L.U32 R26, R30, 0x1f, RZ ;  /* 0x0000001f1e1a7819 */ /* 0x000fe400000006ff */
[----:B------:R-:W-:Y:S02]  /*3e50*/  ISETP.NE.AND.EX P4, PT, RZ, UR5, PT, P4 ;  /* 0x00000005ff007c0c */ /* 0x000fe4000bf85340 */
[----:B------:R-:W-:Y:S01]  /*3e60*/  PRMT R0, RZ, 0x654, R0 ;  /* 0x00000654ff007816 */ /* 0x000fe20000000000 */
[----:B------:R-:W-:Y:S01]  /*3e70*/  @!PT LDS RZ, [RZ] ;  /* 0x00000000fffff984 */ /* 0x000fe20000000800 */
[----:B------:R-:W-:Y:S01]  /*3e80*/  @!PT LDS RZ, [RZ] ;  /* 0x00000000fffff984 */ /* 0x000fe20000000800 */
[----:B------:R-:W-:Y:S01]  /*3e90*/  @!PT LDS RZ, [RZ] ;  /* 0x00000000fffff984 */ /* 0x000fe20000000800 */
[----:B------:R-:W-:Y:S01]  /*3ea0*/  @!PT LDS RZ, [RZ] ;  /* 0x00000000fffff984 */ /* 0x000fe20000000800 */
[----:B------:R2:W-:Y:S06]  /*3eb0*/  MEMBAR.ALL.CTA ;  /* 0x0000000000007992 */ /* 0x0005ec0000008000 */
[----:B--2---:R-:W2:Y:S02]  /*3ec0*/  FENCE.VIEW.ASYNC.S ;  /* 0x00000000000073c6 */ /* 0x004ea40000000000 */
[----:B--2---:R2:W-:Y:S01]  /*3ed0*/  SYNCS.ARRIVE.TRANS64.RED.A1T0 RZ, [R0+URZ], RZ ;  /* 0x000000ff00ff79a7 */ /* 0x0045e200081004ff */
[----:B---3--:R-:W-:Y:S11]  /*3ee0*/  LOP3.LUT P3, RZ, R22, 0x1, RZ, 0xc0, !PT ;  /* 0x0000000116ff7812 */ /* 0x008ff6000786c0ff */
[----:B------:R-:W-:Y:S02]  /*3ef0*/  @!UPT UIADD3 URZ, UPT, UPT, URZ, URZ, URZ ;  /* 0x000000fffffff290 */ /* 0x000fe4000fffe0ff */
[----:B------:R-:W-:Y:S02]  /*3f00*/  @P3 MOV R13, R20 ;  /* 0x00000014000d3202 */ /* 0x000fe40000000f00 */
[----:B------:R-:W-:Y:S01]  /*3f10*/  @P3 LOP3.LUT R8, R21, 0xffff, RZ, 0xc0, !PT ;  /* 0x0000ffff15083812 */ /* 0x000fe200078ec0ff */
[----:B--2---:R-:W-:Y:S06]  /*3f20*/  @!P0 BRA `(.L_x_69) ;  /* 0x0000000000a48947 */ /* 0x004fec0003800000 */
[----:B-1----:R-:W-:Y:S01]  /*3f30*/  IMAD.HI.U32 R31, R24, R7, RZ ;  /* 0x00000007181f7227 */ /* 0x002fe200078e00ff */
[----:B------:R-:W-:Y:S02]  /*3f40*/  ISETP.NE.AND P0, PT, R6, 0x1, PT ;  /* 0x000000010600780c */ /* 0x000fe40003f05270 */
[----:B------:R-:W-:Y:S01]  /*3f50*/  ISETP.NE.AND P2, PT, R60, 0x1, PT ;  /* 0x000000013c00780c */ /* 0x000fe20003f45270 */
[----:B----4-:R-:W-:Y:S01]  /*3f60*/  IMAD.HI.U32 R34, R19, R16, RZ ;  /* 0x0000001013227227 */ /* 0x010fe200078e00ff */
[----:B------:R-:W-:Y:S02]  /*3f70*/  SHF.R.U32.HI R31, RZ, R18, R31 ;  /* 0x00000012ff1f7219 */ /* 0x000fe4000001161f */
[----:B------:R-:W-:Y:S01]  /*3f80*/  ISETP.NE.AND P5, PT, R2, 0x1, PT ;  /* 0x000000010200780c */ /* 0x000fe20003fa5270 */
[----:B------:R-:W-:Y:S01]  /*3f90*/  IMAD.HI.U32 R36, R13, R16, RZ ;  /* 0x000000100d247227 */ /* 0x000fe200078e00ff */
[----:B------:R-:W-:Y:S02]  /*3fa0*/  SHF.R.U32.HI R34, RZ, R17, R34 ;  /* 0x00000011ff227219 */ /* 0x000fe40000011622 */
[----:B------:R-:W-:Y:S01]  /*3fb0*/  SEL R3, R24, R31, !P0 ;  /* 0x0000001f18037207 */ /* 0x000fe20004000000 */
[C---:B------:R-:W-:Y:S01]  /*3fc0*/  IMAD.HI.U32 R31, R8.reuse, R7, RZ ;  /* 0x00000007081f7227 */ /* 0x040fe200078e00ff */
[----:B------:R-:W-:Y:S02]  /*3fd0*/  SEL R11, R19, R34, !P5 ;  /* 0x00000022130b7207 */ /* 0x000fe40006800000 */
[----:B------:R-:W-:Y:S01]  /*3fe0*/  SHF.R.U32.HI R36, RZ, R17, R36 ;  /* 0x00000011ff247219 */ /* 0x000fe20000011624 */
[----:B------:R-:W-:Y:S01]  /*3ff0*/  IMAD.HI.U32 R38, R3, R4, RZ ;  /* 0x0000000403267227 */ /* 0x000fe200078e00ff */
[----:B------:R-:W-:Y:S03]  /*4000*/  SHF.R.U32.HI R31, RZ, R18, R31 ;  /* 0x00000012ff1f7219 */ /* 0x000fe6000001161f */
[----:B------:R-:W-:Y:S01]  /*4010*/  IMAD.HI.U32 R34, R11, R4, RZ ;  /* 0x000000040b227227 */ /* 0x000fe200078e00ff */
[----:B------:R-:W-:Y:S02]  /*4020*/  @P2 SHF.R.U32.HI R3, RZ, R5, R38 ;  /* 0x00000005ff032219 */ /* 0x000fe40000011626 */
[----:B------:R-:W-:Y:S02]  /*4030*/  SEL R9, R8, R31, !P0 ;  /* 0x0000001f08097207 */ /* 0x000fe40004000000 */
[----:B------:R-:W-:Y:S01]  /*4040*/  @P2 SHF.R.U32.HI R11, RZ, R5, R34 ;  /* 0x00000005ff0b2219 */ /* 0x000fe20000011622 */
[C---:B------:R-:W-:Y:S01]  /*4050*/  IMAD R10, R60.reuse, R3, RZ ;  /* 0x000000033c0a7224 */ /* 0x040fe200078e02ff */
[----:B------:R-:W-:Y:S01]  /*4060*/  SEL R3, R13, R36, !P5 ;  /* 0x000000240d037207 */ /* 0x000fe20006800000 */
[C---:B------:R-:W-:Y:S03]  /*4070*/  IMAD.HI.U32 R14, R9.reuse, R4, RZ ;  /* 0x00000004090e7227 */ /* 0x040fe600078e00ff */
[----:B------:R-:W-:Y:S01]  /*4080*/  ISETP.GE.AND P0, PT, R9, R10, PT ;  /* 0x0000000a0900720c */ /* 0x000fe20003f06270 */
[C---:B------:R-:W-:Y:S01]  /*4090*/  IMAD R12, R60.reuse, R11, RZ ;  /* 0x0000000b3c0c7224 */ /* 0x040fe200078e02ff */
[-C--:B------:R-:W-:Y:S04]  /*40a0*/  SHF.R.U32.HI R14, RZ, R5.reuse, R14 ;  /* 0x00000005ff0e7219 */ /* 0x080fe8000001160e */
[----:B------:R-:W-:Y:S02]  /*40b0*/  ISETP.GE.OR P0, PT, R3, R12, P0 ;  /* 0x0000000c0300720c */ /* 0x000fe40000706670 */
[----:B------:R-:W-:Y:S05]  /*40c0*/  SEL R15, R9, R14, !P2 ;  /* 0x0000000e090f7207 */ /* 0x000fea0005000000 */
[----:B------:R-:W-:Y:S04]  /*40d0*/  IMAD.MOV R14, RZ, RZ, -R15 ;  /* 0x000000ffff0e7224 */ /* 0x000fe800078e0a0f */
[----:B------:R-:W-:Y:S02]  /*40e0*/  IMAD R14, R60, R14, R9 ;  /* 0x0000000e3c0e7224 */ /* 0x000fe400078e0209 */
[C---:B------:R-:W-:Y:S05]  /*40f0*/  @!P0 IMAD.HI.U32 R10, R3.reuse, R4, RZ ;  /* 0x00000004030a8227 */ /* 0x040fea00078e00ff */
[----:B------:R-:W-:Y:S04]  /*4100*/  @!P0 SHF.R.U32.HI R10, RZ, R5, R10 ;  /* 0x00000005ff0a8219 */ /* 0x000fe8000001160a */
[----:B------:R-:W-:Y:S01]  /*4110*/  @!P0 SEL R0, R3, R10, !P2 ;  /* 0x0000000a03008207 */ /* 0x000fe20005000000 */
[----:B------:R-:W-:Y:S03]  /*4120*/  IMAD.MOV R10, RZ, RZ, -R3 ;  /* 0x000000ffff0a7224 */ /* 0x000fe600078e0a03 */
[----:B------:R-:W-:Y:S01]  /*4130*/  @!P0 IADD3 R15, PT, PT, R15, -R0, RZ ;  /* 0x800000000f0f8210 */ /* 0x000fe20007ffe0ff */
[----:B------:R-:W-:Y:S01]  /*4140*/  @!P0 IMAD R0, R11, R14, R0 ;  /* 0x0000000e0b008224 */ /* 0x000fe200078e0200 */
[----:B------:R-:W-:Y:S01]  /*4150*/  IADD3 R11, PT, PT, -R9, RZ, RZ ;  /* 0x000000ff090b7210 */ /* 0x000fe20007ffe1ff */
[----:B------:R-:W-:Y:S02]  /*4160*/  IMAD R13, R2, R10, R13 ;  /* 0x0000000a020d7224 */ /* 0x000fe400078e020d */
[----:B------:R-:W-:Y:S02]  /*4170*/  @!P0 IMAD R9, R15, R60, R3 ;  /* 0x0000003c0f098224 */ /* 0x000fe400078e0203 */
[----:B------:R-:W-:Y:S02]  /*4180*/  @!P0 IMAD.MOV.U32 R3, RZ, RZ, R0 ;  /* 0x000000ffff038224 */ /* 0x000fe400078e0000 */
[----:B------:R-:W-:Y:S02]  /*4190*/  IMAD R8, R6, R11, R8 ;  /* 0x0000000b06087224 */ /* 0x000fe400078e0208 */
[----:B------:R-:W-:Y:S02]  /*41a0*/  IMAD R13, R3, R2, R13 ;  /* 0x00000002030d7224 */ /* 0x000fe400078e020d */
[----:B------:R-:W-:Y:S02]  /*41b0*/  IMAD R8, R9, R6, R8 ;  /* 0x0000000609087224 */ /* 0x000fe400078e0208 */
.L_x_69:
[----:B------:R-:W-:Y:S05]  /*41c0*/  BRA.U UP1, `(.L_x_70) ;  /* 0x0000000101107547 */ /* 0x000fea000b800000 */
[----:B------:R-:W-:Y:S04]  /*41d0*/  MOV R0, UR6 ;  /* 0x0000000600007c02 */ /* 0x000fe80008000f00 */
[----:B------:R-:W-:Y:S04]  /*41e0*/  SHF.L.U32 R3, R0, 0x1f, RZ ;  /* 0x0000001f00037819 */ /* 0x000fe800000006ff */
[----:B------:R-:W2:Y:S02]  /*41f0*/  SYNCS.PHASECHK.TRANS64.TRYWAIT P0, [UR7+0x58], R3 ;  /* 0x00005803ff0075a7 */ /* 0x000ea40008001107 */
[----:B--2---:R-:W-:Y:S05]  /*4200*/  @!P0 BRA `(.L_x_71) ;  /* 0x0000002c00808947 */ /* 0x004fea0003800000 */
.L_x_70:
[----:B------:R-:W-:Y:S05]  /*4210*/  BRA.U !UP5, `(.L_x_72) ;  /* 0x000000010d347547 */ /* 0x000fea000b800000 */
[----:B------:R-:W-:Y:S01]  /*4220*/  UPLOP3.LUT UP0, UPT, UPT, UPT, UP4, 0x80, 0x8 ;  /* 0x000000000008789c */ /* 0x000fe20003f0f040 */
[----:B------:R-:W-:Y:S05]  /*4230*/  HFMA2 R128, -RZ, RZ, 0, 5.9604644775390625e-08 ;  /* 0x00000001ff807431 */ /* 0x000fea00000001ff */
[----:B------:R-:W-:Y:S05]  /*4240*/  PLOP3.LUT P0, PT, PT, PT, UP0, 0x80, 0x8 ;  /* 0x000000000008781c */ /* 0x000fea0003f0f008 */
[----:B------:R-:W3:Y:S01]  /*4250*/  @UP0 LDCU.64 UR10, c[0x0][0x888] ;  /* 0x00011100ff0a07ac */ /* 0x000ee20008000a00 */
[----:B------:R-:W-:Y:S04]  /*4260*/  @UP0 UIMAD UR8, UR36, UR4, URZ ;  /* 0x00000004240802a4 */ /* 0x000fe8000f8e02ff */
[----:B---3--:R-:W-:Y:S06]  /*4270*/  @UP0 UIMAD.WIDE UR10, UR8, 0x4, UR10 ;  /* 0x00000004080a08a5 */ /* 0x008fec000f8e020a */
[----:B------:R-:W-:Y:S02]  /*4280*/  IMAD.U32 R10, RZ, RZ, UR10 ;  /* 0x0000000aff0a7e24 */ /* 0x000fe4000f8e00ff */
[----:B------:R-:W-:Y:S05]  /*4290*/  IMAD.U32 R11, RZ, RZ, UR11 ;  /* 0x0000000bff0b7e24 */ /* 0x000fea000f8e00ff */
[----:B--2---:R-:W2:Y:S02]  /*42a0*/  @P0 LDG.E R0, desc[UR44][R10.64] ;  /* 0x0000002c0a000981 */ /* 0x004ea4000c1e1900 */
[----:B--2---:R-:W-:Y:S01]  /*42b0*/  @P0 R2UR UR38, R0 ;  /* 0x00000000002602ca */ /* 0x004fe200000e0000 */
[----:B------:R-:W-:Y:S05]  /*42c0*/  IMAD.MOV.U32 R0, RZ, RZ, 0x1 ;  /* 0x00000001ff007424 */ /* 0x000fea00078e00ff */
[----:B------:R-:W-:Y:S08]  /*42d0*/  @!P0 PRMT R128, R0, 0x7610, R128 ;  /* 0x0000761000808816 */ /* 0x000ff00000000080 */
[----:B------:R-:W3:Y:S02]  /*42e0*/  @!UP0 LDCU UR38, c[0x0][0x880] ;  /* 0x00011000ff2687ac */ /* 0x000ee40008000800 */
.L_x_72:
[----:B---3--:R-:W-:Y:S01]  /*42f0*/  @!P4 FSETP.EQ.AND P5, PT, RZ, UR38, PT ;  /* 0x00000026ff00cc0b */ /* 0x008fe2000bfa2000 */
[----:B------:R-:W-:Y:S01]  /*4300*/  @!UPT UIADD3 URZ, UPT, UPT, URZ, URZ, URZ ;  /* 0x000000fffffff290 */ /* 0x000fe2000fffe0ff */
[----:B------:R-:W-:Y:S11]  /*4310*/  @!P4 BRA `(.L_x_73) ;  /* 0x000000000014c947 */ /* 0x000ff60003800000 */
[----:B------:R-:W-:Y:S02]  /*4320*/  LOP3.LUT P0, RZ, R128, 0xff, RZ, 0xc0, !PT ;  /* 0x000000ff80ff7812 */ /* 0x000fe4000780c0ff */
[----:B------:R-:W-:Y:S04]  /*4330*/  PLOP3.LUT P5, PT, PT, PT, UP0, 0x80, 0x8 ;  /* 0x000000000008781c */ /* 0x000fe80003faf008 */
[----:B------:R-:W-:Y:S07]  /*4340*/  PLOP3.LUT P5, PT, P5, PT, PT, 0x8, 0x80 ;  /* 0x000000000080781c */ /* 0x000fee0002fae170 */
[----:B------:R-:W-:Y:S11]  /*4350*/  @P0 FSETP.EQ.AND P5, PT, RZ, UR38, PT ;  /* 0x00000026ff000c0b */ /* 0x000ff6000bfa2000 */
[----:B------:R-:W-:Y:S02]  /*4360*/  @!UPT UIADD3 URZ, UPT, UPT, URZ, URZ, URZ ;  /* 0x000000fffffff290 */ /* 0x000fe4000fffe0ff */
.L_x_73:
[----:B------:R-:W3:Y:S01]  /*4370*/  SYNCS.PHASECHK.TRANS64.TRYWAIT P4, [UR7+0x48], R26 ;  /* 0x0000481aff0075a7 */ /* 0x000ee20008081107 */
[----:B------:R-:W-:Y:S01]  /*4380*/  @P3 SHF.R.U32.HI R27, RZ, 0x10, R21 ;  /* 0x00000010ff1b3819 */ /* 0x000fe20000011615 */
[----:B------:R-:W-:Y:S01]  /*4390*/  VIADD R29, R29, 0x1 ;  /* 0x000000011d1d7836 */ /* 0x000fe20000000000 */
[----:B------:R-:W1:Y:S08]  /*43a0*/  LDC.64 R14, c[0x0][0xb10] ;  /* 0x0002c400ff0e7b82 */ /* 0x000e700000000a00 */
[----:B------:R-:W4:Y:S08]  /*43b0*/  LDC.64 R10, c[0x0][0xb18] ;  /* 0x0002c600ff0a7b82 */ /* 0x000f300000000a00 */
[----:B--2---:R-:W2:Y:S08]  /*43c0*/  @!P1 LDC R0, c[0x0][0xb20] ;  /* 0x0002c800ff009b82 */ /* 0x004eb00000000800 */
[----:B------:R-:W2:Y:S01]  /*43d0*/  @!P1 LDC R3, c[0x0][0xb0c] ;  /* 0x0002c300ff039b82 */ /* 0x000ea20000000800 */
[----:B-1----:R-:W-:Y:S05]  /*43e0*/  @!P1 IMAD.HI.U32 R14, R13, R14, RZ ;  /* 0x0000000e0d0e9227 */ /* 0x002fea00078e00ff */
[----:B------:R-:W-:Y:S01]  /*43f0*/  @!P1 SHF.R.U32.HI R14, RZ, R15, R14 ;  /* 0x0000000fff0e9219 */ /* 0x000fe2000001160e */
[----:B----4-:R-:W-:Y:S01]  /*4400*/  @!P1 IMAD.HI.U32 R11, R8, R11, RZ ;  /* 0x0000000b080b9227 */ /* 0x010fe200078e00ff */
[----:B------:R-:W-:Y:S04]  /*4410*/  @!P1 ISETP.NE.AND P0, PT, R10, 0x1, PT ;  /* 0x000000010a00980c */ /* 0x000fe80003f05270 */
[----:B--2---:R-:W-:Y:S02]  /*4420*/  @!P1 SHF.R.U32.HI R9, RZ, R0, R11 ;  /* 0x00000000ff099219 */ /* 0x004fe4000001160b */
[----:B------:R-:W-:Y:S02]  /*4430*/  @!P1 ISETP.NE.AND P2, PT, R3, 0x1, PT ;  /* 0x000000010300980c */ /* 0x000fe40003f45270 */
[----:B------:R-:W-:Y:S02]  /*4440*/  @!P1 SEL R9, R8, R9, !P0 ;  /* 0x0000000908099207 */ /* 0x000fe40004000000 */
[----:B------:R-:W-:Y:S02]  /*4450*/  ELECT P0, URZ, PT ;  /* 0x0000000000ff782f */ /* 0x000fe40003800000 */
[----:B------:R-:W-:Y:S05]  /*4460*/  @!P1 SEL R14, R13, R14, !P2 ;  /* 0x0000000e0d0e9207 */ /* 0x000fea0005000000 */
[----:B------:R-:W-:Y:S02]  /*4470*/  @!P1 IMAD.IADD R0, R9, 0x1, -R14 ;  /* 0x0000000109009824 */ /* 0x000fe400078e0a0e */
[----:B------:R-:W-:Y:S02]  /*4480*/  @!P1 IMAD.IADD R9, R14, 0x1, -R9 ;  /* 0x000000010e099824 */ /* 0x000fe400078e0a09 */
[----:B------:R-:W-:Y:S02]  /*4490*/  @!P1 IMAD R13, R0, R3, R13 ;  /* 0x00000003000d9224 */ /* 0x000fe400078e020d */
[----:B------:R-:W-:Y:S01]  /*44a0*/  @!P1 IMAD R8, R9, R10, R8 ;  /* 0x0000000a09089224 */ /* 0x000fe200078e0208 */
[----:B---3--:R-:W-:Y:S06]  /*44b0*/  @!P4 BRA `(.L_x_74) ;  /* 0x0000002800ecc947 */ /* 0x008fec0003800000 */
.L_x_122:
[----:B------:R-:W-:Y:S01]  /*44c0*/  PLOP3.LUT P5, PT, P5, P0, PT, 0xf2, 0x2f ;  /* 0x00000000002f781c */ /* 0x000fe20002fa1e72 */
[----:B------:R-:W-:Y:S01]  /*44d0*/  UMOV UR14, 0x0 ;  /* 0x00000000000e7882 */ /* 0x000fe20000000000 */
[----:B------:R-:W-:Y:S01]  /*44e0*/  UMOV UR15, 0x10000000 ;  /* 0x10000000000f7882 */ /* 0x000fe20000000000 */
[----:B------:R-:W-:Y:S01]  /*44f0*/  LOP3.LUT R30, R30, 0x1, RZ, 0x3c, !PT ;  /* 0x000000011e1e7812 */ /* 0x000fe200078e3cff */
[----:B------:R-:W-:Y:S01]  /*4500*/  UMOV UR28, UR36 ;  /* 0x00000024001c7c82 */ /* 0x000fe20008000000 */
[----:B------:R-:W-:Y:S01]  /*4510*/  UMOV UR20, UR36 ;  /* 0x0000002400147c82 */ /* 0x000fe20008000000 */
[----:B------:R-:W-:Y:S01]  /*4520*/  UMOV UR12, UR36 ;  /* 0x00000024000c7c82 */ /* 0x000fe20008000000 */
[----:B------:R-:W-:Y:S06]  /*4530*/  @P3 R2UR UR36, R27 ;  /* 0x000000001b2432ca */ /* 0x000fec00000e0000 */
[----:B-1----:R-:W-:Y:S01]  /*4540*/  @!P5 IADD3 R3, P0, PT, R32, 0x580, RZ ;  /* 0x000005802003d810 */ /* 0x002fe20007f1e0ff */
[----:B------:R-:W-:Y:S01]  /*4550*/  @!P5 IMAD R123, R123, 0x30, RZ ;  /* 0x000000307b7bd824 */ /* 0x000fe200078e02ff */
[----:B------:R-:W-:Y:S01]  /*4560*/  VOTEU.ALL UP1, P5 ;  /* 0x0000000000ff7886 */ /* 0x000fe20002820000 */
[----:B------:R-:W-:Y:S01]  /*4570*/  @!P5 IMAD.SHL.U32 R129, R129, 0x80, RZ ;  /* 0x000000808181d824 */ /* 0x000fe200078e00ff */
[----:B------:R-:W-:Y:S01]  /*4580*/  @!P5 R2UR UR9, R3 ;  /* 0x000000000309d2ca */ /* 0x000fe200000e0000 */
[----:B------:R-:W-:Y:S01]  /*4590*/  @!P5 IMAD.X R0, RZ, RZ, R33, P0 ;  /* 0x000000ffff00d224 */ /* 0x000fe200000e0621 */
[----:B------:R-:W-:Y:S01]  /*45a0*/  @!P5 R2UR UR26, R123 ;  /* 0x000000007b1ad2ca */ /* 0x000fe200000e0000 */
[----:B------:R-:W-:Y:S01]  /*45b0*/  @!UP1 UIADD3 UR25, UPT, UPT, UR7, 0x40, URZ ;  /* 0x0000004007199890 */ /* 0x000fe2000fffe0ff */
[----:B------:R-:W-:Y:S01]  /*45c0*/  @!P5 R2UR UR27, R129 ;  /* 0x00000000811bd2ca */ /* 0x000fe200000e0000 */
[----:B------:R-:W-:Y:S01]  /*45d0*/  @!UP1 UIADD3 UR24, UPT, UPT, UR7, 0x180, URZ ;  /* 0x0000018007189890 */ /* 0x000fe2000fffe0ff */
[----:B------:R-:W-:Y:S01]  /*45e0*/  @!P5 R2UR UR8, R0 ;  /* 0x000000000008d2ca */ /* 0x000fe200000e0000 */
[----:B------:R-:W-:Y:S01]  /*45f0*/  VOTEU.ALL UP3, P5 ;  /* 0x0000000000ff7886 */ /* 0x000fe20002860000 */
[----:B------:R-:W-:Y:S01]  /*4600*/  @!UP1 UIADD3 UR16, UPT, UPT, UR7, 0x980, URZ ;  /* 0x0000098007109890 */ /* 0x000fe2000fffe0ff */
[C---:B------:R-:W-:Y:S01]  /*4610*/  ISETP.NE.AND P0, PT, R29.reuse, 0x2, PT ;  /* 0x000000021d00780c */ /* 0x040fe20003f05270 */
[----:B------:R-:W-:Y:S01]  /*4620*/  VOTEU.ALL UP2, P5 ;  /* 0x0000000000ff7886 */ /* 0x000fe20002840000 */
[----:B------:R-:W-:Y:S01]  /*4630*/  UMOV UR17, UR25 ;  /* 0x0000001900117c82 */ /* 0x000fe20008000000 */
[----:B------:R-:W-:Y:S01]  /*4640*/  IMAD.IADD R123, R8, 0x1, R115 ;  /* 0x00000001087b7824 */ /* 0x000fe200078e0273 */
[----:B------:R-:W-:Y:S01]  /*4650*/  SEL R3, RZ, 0x1, P0 ;  /* 0x00000001ff037807 */ /* 0x000fe20000000000 */
[----:B------:R-:W-:Y:S01]  /*4660*/  IMAD.U32 R10, RZ, RZ, UR9 ;  /* 0x00000009ff0a7e24 */ /* 0x000fe2000f8e00ff */
[----:B------:R-:W-:Y:S01]  /*4670*/  @!UP1 UIADD3 UR18, UPT, UPT, UR26, 0x10, URZ ;  /* 0x000000101a129890 */ /* 0x000fe2000fffe0ff */
[----:B------:R-:W-:Y:S01]  /*4680*/  SEL R29, R29, RZ, P0 ;  /* 0x000000ff1d1d7207 */ /* 0x000fe20000000000 */
[----:B------:R-:W-:Y:S01]  /*4690*/  UMOV UR19, UR27 ;  /* 0x0000001b00137c82 */ /* 0x000fe20008000000 */
[----:B------:R-:W-:Y:S01]  /*46a0*/  @!UP1 UIADD3 UR10, UPT, UPT, UR26, 0x20, URZ ;  /* 0x000000201a0a9890 */ /* 0x000fe2000fffe0ff */
[----:B------:R-:W-:Y:S01]  /*46b0*/  IMAD.U32 R11, RZ, RZ, UR8 ;  /* 0x00000008ff0b7e24 */ /* 0x000fe2000f8e00ff */
[----:B------:R-:W-:Y:S01]  /*46c0*/  @!P5 R2UR UR22, R10 ;  /* 0x000000000a16d2ca */ /* 0x000fe200000e0000 */
[----:B------:R-:W-:Y:S01]  /*46d0*/  @!UP1 UIADD3 UR8, UPT, UPT, UR7, 0x1180, URZ ;  /* 0x0000118007089890 */ /* 0x000fe2000fffe0ff */
[----:B------:R-:W-:Y:S01]  /*46e0*/  LOP3.LUT R28, R28, R3, RZ, 0x3c, !PT ;  /* 0x000000031c1c7212 */ /* 0x000fe200078e3cff */
[----:B------:R-:W-:Y:S01]  /*46f0*/  VOTEU.ALL UP1, P5 ;  /* 0x0000000000ff7886 */ /* 0x000fe20002820000 */
[----:B------:R-:W-:Y:S01]  /*4700*/  @!P5 R2UR UR23, R11 ;  /* 0x000000000b17d2ca */ /* 0x000fe200000e0000 */
[----:B------:R-:W-:Y:S01]  /*4710*/  UMOV UR9, UR25 ;  /* 0x0000001900097c82 */ /* 0x000fe20008000000 */
[----:B------:R-:W-:Y:S01]  /*4720*/  UMOV UR11, UR27 ;  /* 0x0000001b000b7c82 */ /* 0x000fe20008000000 */
[----:B------:R-:W-:Y:S10]  /*4730*/  IMAD.IADD R129, R13, 0x1, R122 ;  /* 0x000000010d817824 */ /* 0x000ff400078e027a */
[----:B------:R2:W-:Y:S01]  /*4740*/  @!UP3 UTMALDG.3D [UR24], [UR22], desc[UR14] ;  /* 0x00000e181600b5b4 */ /* 0x0005e20008011000 */
[----:B------:R2:W-:Y:S01]  /*4750*/  @!UP2 UTMALDG.3D [UR16], [UR22], desc[UR14] ;  /* 0x00000e101600a5b4 */ /* 0x0005e20008011000 */
[----:B------:R2:W-:Y:S01]  /*4760*/  @!UP1 UTMALDG.3D [UR8], [UR22], desc[UR14] ;  /* 0x00000e08160095b4 */ /* 0x0005e20008011000 */
[----:B------:R2:W-:Y:S01]  /*4770*/  @!P5 SYNCS.ARRIVE.TRANS64.RED.A0TR RZ, [UR7+0x40], R25 ;  /* 0x00004019ffffd9a7 */ /* 0x0005e20008300407 */
[----:B------:R-:W-:Y:S01]  /*4780*/  UPLOP3.LUT UP1, UPT, UPT, UPT, UPT, 0x80, 0x8 ;  /* 0x000000000008789c */ /* 0x000fe20003f2f070 */
[----:B------:R-:W-:Y:S01]  /*4790*/  SYNCS.ARRIVE.TRANS64.RED.A1T0 RZ, [UR37], RZ ;  /* 0x000000ffffff79a7 */ /* 0x000fe20008100425 */
[----:B------:R-:W-:Y:S09]  /*47a0*/  @P3 BRA `(.L_x_75) ;  /* 0xfffffff400803947 */ /* 0x000ff2000383ffff */
[----:B------:R-:W-:Y:S07]  /*47b0*/  MOV R0, UR7 ;  /* 0x0000000700007c02 */ /* 0x000fee0008000f00 */
.L_x_76:
[----:B-1----:R-:W-:-:S04]  /*47c0*/  SHF.L.U32 R3, R30, 0x1f, RZ ;  /* 0x0000001f1e037819 */ /* 0x002fc800000006ff */
[----:B------:R1:W3:Y:S03]  /*47d0*/  SYNCS.PHASECHK.TRANS64.TRYWAIT P0, [R0+URZ+0x48], R3 ;  /* 0x00004803000075a7 */ /* 0x0002e600080011ff */
[----:B---3--:R-:W-:Y:S05]  /*47e0*/  @!P0 NANOSLEEP.SYNCS 0x989680 ;  /* 0x009896800000895d */ /* 0x008fea0003900000 */
[----:B------:R-:W3:Y:S02]  /*47f0*/  @!P0 SYNCS.PHASECHK.TRANS64 P0, [R0+URZ+0x48], R3 ;  /* 0x00004803000085a7 */ /* 0x000ee400080010ff */
[----:B--23--:R-:W-:Y:S05]  /*4800*/  @P0 EXIT ;  /* 0x000000000000094d */ /* 0x00cfea0003800000 */
[----:B------:R-:W-:Y:S05]  /*4810*/  BRA `(.L_x_76) ;  /* 0xfffffffc00e87947 */ /* 0x000fea000383ffff */
.L_x_67:
[----:B------:R-:W-:-:S06]  /*4820*/  UISETP.GE.AND UP1, UPT, UR8, 0x4, UPT ;  /* 0x000000040800788c */ /* 0x000fcc000bf26270 */
[----:B------:R-:W-:-:S13]  /*4830*/  PLOP3.LUT P0, PT, PT, PT, UP1, 0x80, 0x8 ;  /* 0x000000000008781c */ /* 0x000fda0003f0f018 */
[----:B------:R-:W-:Y:S05]  /*4840*/  @!P0 EXIT ;  /* 0x000000000000894d */ /* 0x000fea0003800000 */
[----:B------:R-:W-:Y:S01]  /*4850*/  BAR.SYNC.DEFER_BLOCKING 0x6, 0xa0 ;  /* 0x0182800000007b1d */ /* 0x000fe20000010000 */
[C---:B------:R-:W-:Y:S01]  /*4860*/  IMAD.U32 R2, R143.reuse, 0x10000, RZ ;  /* 0x000100008f027824 */ /* 0x040fe200078e00ff */
[----:B------:R-:W-:Y:S02]  /*4870*/  LOP3.LUT R142, R0, 0x60, R143, 0xf8, !PT ;  /* 0x00000060008e7812 */ /* 0x000fe400078ef88f */
[----:B------:R-:W-:Y:S02]  /*4880*/  CS2R R140, SRZ ;  /* 0x00000000008c7805 */ /* 0x000fe4000001ff00 */
[----:B------:R-:W-:Y:S01]  /*4890*/  LOP3.LUT R143, R143, 0x60, RZ, 0xc0, !PT ;  /* 0x000000608f8f7812 */ /* 0x000fe200078ec0ff */
[----:B------:R-:W-:Y:S01]  /*48a0*/  IMAD.MOV.U32 R145, RZ, RZ, RZ ;  /* 0x000000ffff917224 */ /* 0x000fe200078e00ff */
[----:B------:R-:W-:Y:S01]  /*48b0*/  UMOV UR46, 0x400 ;  /* 0x00000400002e7882 */ /* 0x000fe20000000000 */
[----:B------:R-:W1:Y:S01]  /*48c0*/  LDC R131, c[0x0][0x370] ;  /* 0x0000dc00ff837b82 */ /* 0x000e620000000800 */
[----:B------:R-:W-:Y:S01]  /*48d0*/  ULEA UR46, UR37, UR46, 0x18 ;  /* 0x0000002e252e7291 */ /* 0x000fe2000f8ec0ff */
[----:B------:R-:W-:Y:S01]  /*48e0*/  LOP3.LUT R2, R2, 0x600000, RZ, 0xc0, !PT ;  /* 0x0060000002027812 */ /* 0x000fe200078ec0ff */
[----:B------:R-:W-:Y:S01]  /*48f0*/  IMAD.MOV.U32 R135, RZ, RZ, RZ ;  /* 0x000000ffff877224 */ /* 0x000fe200078e00ff */
[----:B------:R-:W2:Y:S03]  /*4900*/  LDCU.64 UR48, c[0x0][0x348] ;  /* 0x00006900ff3077ac */ /* 0x000ea60008000a00 */
[----:B------:R-:W-:Y:S01]  /*4910*/  LEA R142, R142, UR46, 0x4 ;  /* 0x0000002e8e8e7c11 */ /* 0x000fe2000f8e20ff */
[----:B------:R-:W4:Y:S01]  /*4920*/  LDC R62, c[0x0][0xb0c] ;  /* 0x0002c300ff3e7b82 */ /* 0x000f220000000800 */
[----:B------:R-:W1:Y:S01]  /*4930*/  LDCU.64 UR40, c[0x0][0x888] ;  /* 0x00011100ff2877ac */ /* 0x000e620008000a00 */
[----:B------:R-:W1:Y:S06]  /*4940*/  LDCU.64 UR42, c[0x0][0x890] ;  /* 0x00011200ff2a77ac */ /* 0x000e6c0008000a00 */
[----:B------:R-:W1:Y:S01]  /*4950*/  LDC R130, c[0x0][0xb20] ;  /* 0x0002c800ff827b82 */ /* 0x000e620000000800 */
[----:B------:R-:W3:Y:S01]  /*4960*/  LDS R3, [UR46+0x110] ;  /* 0x0001102eff037984 */ /* 0x000ee20008000800 */
[----:B------:R-:W-:-:S06]  /*4970*/  UMOV UR39, URZ ;  /* 0x000000ff00277c82 */ /* 0x000fcc0008000000 */
[----:B------:R-:W1:Y:S08]  /*4980*/  LDC R61, c[0x0][0xb30] ;  /* 0x0002cc00ff3d7b82 */ /* 0x000e700000000800 */
[----:B------:R-:W1:Y:S08]  /*4990*/  LDC.64 R120, c[0x0][0xb10] ;  /* 0x0002c400ff787b82 */ /* 0x000e700000000a00 */
[----:B------:R-:W1:Y:S08]  /*49a0*/  LDC.64 R58, c[0x0][0xb18] ;  /* 0x0002c600ff3a7b82 */ /* 0x000e700000000a00 */
[----:B------:R-:W1:Y:S08]  /*49b0*/  LDC.64 R56, c[0x0][0xb28] ;  /* 0x0002ca00ff387b82 */ /* 0x000e700000000a00 */
[----:B------:R-:W1:Y:S01]  /*49c0*/  LDC.64 R118, c[0x0][0x8b0] ;  /* 0x00022c00ff767b82 */ /* 0x000e620000000a00 */
[----:B---3--:R-:W-:-:S07]  /*49d0*/  IMAD.IADD R2, R3, 0x1, R2 ;  /* 0x0000000103027824 */ /* 0x008fce00078e0202 */
[----:B------:R-:W3:Y:S08]  /*49e0*/  LDC.64 R116, c[0x0][0x8a8] ;  /* 0x00022a00ff747b82 */ /* 0x000ef00000000a00 */
[----:B--2-4-:R-:W1:Y:S02]  /*49f0*/  LDC R132, c[0x0][0x374] ;  /* 0x0000dd00ff847b82 */ /* 0x014e640000000800 */
.L_x_91:
[C---:B------:R-:W-:Y:S02]  /*4a00*/  LEA R0, R145.reuse, UR46, 0x3 ;  /* 0x0000002e91007c11 */ /* 0x040fe4000f8e18ff */
[----:B------:R-:W-:Y:S02]  /*4a10*/  SHF.L.U32 R3, R140, 0x1f, RZ ;  /* 0x0000001f8c037819 */ /* 0x000fe400000006ff */
[----:B------:R-:W-:Y:S02]  /*4a20*/  LEA R12, R145, UR46, 0x4 ;  /* 0x0000002e910c7c11 */ /* 0x000fe4000f8e20ff */
[----:B--2---:R-:W2:Y:S02]  /*4a30*/  SYNCS.PHASECHK.TRANS64.TRYWAIT P0, [R0+URZ+0x60], R3 ;  /* 0x00006003000075a7 */ /* 0x004ea400080011ff */
[----:B-12---:R-:W-:Y:S05]  /*4a40*/  @!P0 BRA `(.L_x_77) ;  /* 0x0000002400a08947 */ /* 0x006fea0003800000 */
.L_x_123:
[----:B------:R-:W-:Y:S01]  /*4a50*/  ISETP.GE.AND P0, PT, R60, 0x1, PT ;  /* 0x000000013c00780c */ /* 0x000fe20003f06270 */
[----:B------:R-:W4:Y:S01]  /*4a60*/  LDS.128 R12, [R12+0xf0] ;  /* 0x0000f0000c0c7984 */ /* 0x000f220000000c00 */
[----:B-1----:R-:W-:Y:S01]  /*4a70*/  ISETP.NE.U32.AND P3, PT, R118, RZ, PT ;  /* 0x000000ff7600720c */ /* 0x002fe20003f65070 */
[----:B--2---:R-:W-:Y:S01]  /*4a80*/  VIADD R0, R0, 0x70 ;  /* 0x0000007000007836 */ /* 0x004fe20000000000 */
[----:B------:R-:W-:Y:S04]  /*4a90*/  UISETP.NE.AND UP0, UPT, UR47, URZ, UPT ;  /* 0x000000ff2f00728c */ /* 0x000fe8000bf05270 */
[----:B------:R-:W-:Y:S01]  /*4aa0*/  PRMT R0, RZ, 0x654, R0 ;  /* 0x00000654ff007816 */ /* 0x000fe20000000000 */
[----:B------:R-:W-:Y:S01]  /*4ab0*/  @!PT LDS RZ, [RZ] ;  /* 0x00000000fffff984 */ /* 0x000fe20000000800 */
[----:B------:R-:W-:Y:S01]  /*4ac0*/  @!PT LDS RZ, [RZ] ;  /* 0x00000000fffff984 */ /* 0x000fe20000000800 */
[----:B------:R-:W-:Y:S01]  /*4ad0*/  @!PT LDS RZ, [RZ] ;  /* 0x00000000fffff984 */ /* 0x000fe20000000800 */
[----:B------:R-:W-:Y:S01]  /*4ae0*/  @!PT LDS RZ, [RZ] ;  /* 0x00000000fffff984 */ /* 0x000fe20000000800 */
[----:B------:R1:W-:Y:S06]  /*4af0*/  MEMBAR.ALL.CTA ;  /* 0x0000000000007992 */ /* 0x0003ec0000008000 */
[----:B-1----:R-:W1:Y:S01]  /*4b00*/  FENCE.VIEW.ASYNC.S ;  /* 0x00000000000073c6 */ /* 0x002e620000000000 */
[----:B------:R-:W-:Y:S01]  /*4b10*/  PLOP3.LUT P2, PT, PT, PT, UP0, 0x80, 0x8 ;  /* 0x000000000008781c */ /* 0x000fe20003f4f008 */
[----:B-1----:R1:W-:Y:S01]  /*4b20*/  SYNCS.ARRIVE.TRANS64.RED.A1T0 RZ, [R0+URZ], RZ ;  /* 0x000000ff00ff79a7 */ /* 0x0023e200081004ff */
[----:B----4-:R-:W-:Y:S04]  /*4b30*/  LOP3.LUT P6, RZ, R14, 0x1, RZ, 0xc0, !PT ;  /* 0x000000010eff7812 */ /* 0x010fe800078cc0ff */
[----:B------:R-:W-:Y:S09]  /*4b40*/  P2R R144, PR, RZ, 0x40 ;  /* 0x00000040ff907803 */ /* 0x000ff20000000000 */
[----:B------:R-:W-:Y:S02]  /*4b50*/  @P6 MOV R65, R12 ;  /* 0x0000000c00416202 */ /* 0x000fe40000000f00 */
[----:B------:R-:W-:Y:S01]  /*4b60*/  @P6 LOP3.LUT R63, R13, 0xffff, RZ, 0xc0, !PT ;  /* 0x0000ffff0d3f6812 */ /* 0x000fe200078ec0ff */
[----:B-1----:R-:W-:Y:S06]  /*4b70*/  @!P0 BRA `(.L_x_78) ;  /* 0x0000000000a48947 */ /* 0x002fec0003800000 */
[----:B------:R-:W-:Y:S01]  /*4b80*/  IMAD.HI.U32 R11, R132, R59, RZ ;  /* 0x0000003b840b7227 */ /* 0x000fe200078e00ff */
[----:B------:R-:W-:Y:S02]  /*4b90*/  ISETP.NE.AND P0, PT, R58, 0x1, PT ;  /* 0x000000013a00780c */ /* 0x000fe40003f05270 */
[----:B------:R-:W-:Y:S01]  /*4ba0*/  ISETP.NE.AND P1, PT, R60, 0x1, PT ;  /* 0x000000013c00780c */ /* 0x000fe20003f25270 */
[----:B------:R-:W-:Y:S01]  /*4bb0*/  IMAD.HI.U32 R10, R131, R120, RZ ;  /* 0x00000078830a7227 */ /* 0x000fe200078e00ff */
[----:B------:R-:W-:Y:S02]  /*4bc0*/  SHF.R.U32.HI R11, RZ, R130, R11 ;  /* 0x00000082ff0b7219 */ /* 0x000fe4000001160b */
[----:B------:R-:W-:Y:S01]  /*4bd0*/  ISETP.NE.AND P4, PT, R62, 0x1, PT ;  /* 0x000000013e00780c */ /* 0x000fe20003f85270 */
[----:B------:R-:W-:Y:S01]  /*4be0*/  IMAD.HI.U32 R18, R65, R120, RZ ;  /* 0x0000007841127227 */ /* 0x000fe200078e00ff */
[----:B------:R-:W-:Y:S02]  /*4bf0*/  SHF.R.U32.HI R10, RZ, R121, R10 ;  /* 0x00000079ff0a7219 */ /* 0x000fe4000001160a */
[----:B------:R-:W-:Y:S01]  /*4c00*/  SEL R3, R132, R11, !P0 ;  /* 0x0000000b84037207 */ /* 0x000fe20004000000 */
[----:B------:R-:W-:Y:S01]  /*4c10*/  IMAD.HI.U32 R11, R63, R59, RZ ;  /* 0x0000003b3f0b7227 */ /* 0x000fe200078e00ff */
[----:B------:R-:W-:Y:S02]  /*4c20*/  SEL R7, R131, R10, !P4 ;  /* 0x0000000a83077207 */ /* 0x000fe40006000000 */
[----:B------:R-:W-:Y:S01]  /*4c30*/  SHF.R.U32.HI R18, RZ, R121, R18 ;  /* 0x00000079ff127219 */ /* 0x000fe20000011612 */
[-C--:B------:R-:W-:Y:S04]  /*4c40*/  IMAD.HI.U32 R10, R3, R56.reuse, RZ ;  /* 0x00000038030a7227 */ /* 0x080fe800078e00ff */
[----:B------:R-:W-:Y:S01]  /*4c50*/  IMAD.HI.U32 R16, R7, R56, RZ ;  /* 0x0000003807107227 */ /* 0x000fe200078e00ff */
[-C--:B------:R-:W-:Y:S02]  /*4c60*/  @P1 SHF.R.U32.HI R3, RZ, R57.reuse, R10 ;  /* 0x00000039ff031219 */ /* 0x080fe4000001160a */
[----:B------:R-:W-:Y:S02]  /*4c70*/  SHF.R.U32.HI R10, RZ, R130, R11 ;  /* 0x00000082ff0a7219 */ /* 0x000fe4000001160b */
[----:B------:R-:W-:Y:S01]  /*4c80*/  @P1 SHF.R.U32.HI R7, RZ, R57, R16 ;  /* 0x00000039ff071219 */ /* 0x000fe20000011610 */
[C---:B------:R-:W-:Y:S01]  /*4c90*/  IMAD R4, R60.reuse, R3, RZ ;  /* 0x000000033c047224 */ /* 0x040fe200078e02ff */
[----:B------:R-:W-:Y:S02]  /*4ca0*/  SEL R5, R63, R10, !P0 ;  /* 0x0000000a3f057207 */ /* 0x000fe40004000000 */
[----:B------:R-:W-:Y:S01]  /*4cb0*/  SEL R3, R65, R18, !P4 ;  /* 0x0000001241037207 */ /* 0x000fe20006000000 */
[----:B------:R-:W-:Y:S01]  /*4cc0*/  IMAD R6, R60, R7, RZ ;  /* 0x000000073c067224 */ /* 0x000fe200078e02ff */
[C---:B------:R-:W-:Y:S01]  /*4cd0*/  ISETP.GE.AND P0, PT, R5.reuse, R4, PT ;  /* 0x000000040500720c */ /* 0x040fe20003f06270 */
[----:B------:R-:W-:Y:S03]  /*4ce0*/  IMAD.HI.U32 R8, R5, R56, RZ ;  /* 0x0000003805087227 */ /* 0x000fe600078e00ff */
[----:B------:R-:W-:Y:S01]  /*4cf0*/  ISETP.GE.OR P0, PT, R3, R6, P0 ;  /* 0x000000060300720c */ /* 0x000fe20000706670 */
[----:B------:R-:W-:Y:S01]  /*4d00*/  IMAD.MOV R6, RZ, RZ, -R3 ;  /* 0x000000ffff067224 */ /* 0x000fe200078e0a03 */
[-C--:B------:R-:W-:Y:S03]  /*4d10*/  SHF.R.U32.HI R8, RZ, R57.reuse, R8 ;  /* 0x00000039ff087219 */ /* 0x080fe60000011608 */
[----:B------:R-:W-:Y:S01]  /*4d20*/  IMAD R65, R62, R6, R65 ;  /* 0x000000063e417224 */ /* 0x000fe200078e0241 */
[----:B------:R-:W-:Y:S05]  /*4d30*/  SEL R9, R5, R8, !P1 ;  /* 0x0000000805097207 */ /* 0x000fea0004800000 */
[----:B------:R-:W-:Y:S02]  /*4d40*/  IMAD.MOV R8, RZ, RZ, -R9 ;  /* 0x000000ffff087224 */ /* 0x000fe400078e0a09 */
[C---:B------:R-:W-:Y:S04]  /*4d50*/  @!P0 IMAD.HI.U32 R4, R3.reuse, R56, RZ ;  /* 0x0000003803048227 */ /* 0x040fe800078e00ff */
[----:B------:R-:W-:Y:S01]  /*4d60*/  IMAD R8, R60, R8, R5 ;  /* 0x000000083c087224 */ /* 0x000fe200078e0205 */
[----:B------:R-:W-:Y:S04]  /*4d70*/  @!P0 SHF.R.U32.HI R4, RZ, R57, R4 ;  /* 0x00000039ff048219 */ /* 0x000fe80000011604 */
[----:B------:R-:W-:Y:S02]  /*4d80*/  @!P0 SEL R0, R3, R4, !P1 ;  /* 0x0000000403008207 */ /* 0x000fe40004800000 */
[----:B------:R-:W-:Y:S02]  /*4d90*/  IADD3 R4, PT, PT, -R5, RZ, RZ ;  /* 0x000000ff05047210 */ /* 0x000fe40007ffe1ff */
[----:B------:R-:W-:Y:S01]  /*4da0*/  @!P0 IADD3 R9, PT, PT, R9, -R0, RZ ;  /* 0x8000000009098210 */ /* 0x000fe20007ffe0ff */
[----:B------:R-:W-:Y:S02]  /*4db0*/  @!P0 IMAD R0, R7, R8, R0 ;  /* 0x0000000807008224 */ /* 0x000fe400078e0200 */
[----:B------:R-:W-:Y:S02]  /*4dc0*/  IMAD R63, R58, R4, R63 ;  /* 0x000000043a3f7224 */ /* 0x000fe400078e023f */
[----:B------:R-:W-:Y:S02]  /*4dd0*/  @!P0 IMAD R5, R9, R60, R3 ;  /* 0x0000003c09058224 */ /* 0x000fe400078e0203 */
[----:B------:R-:W-:Y:S04]  /*4de0*/  @!P0 IMAD.MOV.U32 R3, RZ, RZ, R0 ;  /* 0x000000ffff038224 */ /* 0x000fe800078e0000 */
[----:B------:R-:W-:Y:S02]  /*4df0*/  IMAD R65, R3, R62, R65 ;  /* 0x0000003e03417224 */ /* 0x000fe400078e0241 */
[----:B------:R-:W-:Y:S02]  /*4e00*/  IMAD R63, R5, R58, R63 ;  /* 0x0000003a053f7224 */ /* 0x000fe400078e023f */
.L_x_78:
[----:B------:R-:W-:Y:S01]  /*4e10*/  UISETP.NE.U32.AND UP3, UPT, UR42, URZ, UPT ;  /* 0x000000ff2a00728c */ /* 0x000fe2000bf65070 */
[----:B------:R-:W-:Y:S03]  /*4e20*/  ISETP.NE.AND.EX P3, PT, R119, RZ, PT, P3 ;  /* 0x000000ff7700720c */ /* 0x000fe60003f65330 */
[----:B------:R-:W-:Y:S09]  /*4e30*/  UISETP.NE.AND.EX UP3, UPT, UR43, URZ, UPT, UP3 ;  /* 0x000000ff2b00728c */ /* 0x000ff2000bf65330 */
[----:B------:R-:W-:Y:S05]  /*4e40*/  BRA.U !UP3, `(.L_x_79) ;  /* 0x000000010b387547 */ /* 0x000fea000b800000 */
[----:B------:R-:W-:Y:S01]  /*4e50*/  UISETP.NE.U32.AND UP0, UPT, UR40, URZ, UPT ;  /* 0x000000ff2800728c */ /* 0x000fe2000bf05070 */
[----:B------:R-:W-:Y:S03]  /*4e60*/  HFMA2 R128, -RZ, RZ, 0, 5.9604644775390625e-08 ;  /* 0x00000001ff807431 */ /* 0x000fe600000001ff */
[----:B------:R-:W-:Y:S06]  /*4e70*/  UISETP.NE.AND.EX UP0, UPT, UR41, URZ, UPT, UP0 ;  /* 0x000000ff2900728c */ /* 0x000fec000bf05300 */
[----:B------:R-:W-:Y:S05]  /*4e80*/  PLOP3.LUT P0, PT, PT, PT, UP0, 0x80, 0x8 ;  /* 0x000000000008781c */ /* 0x000fea0003f0f008 */
[----:B------:R-:W1:Y:S01]  /*4e90*/  @UP0 LDCU.64 UR6, c[0x0][0x888] ;  /* 0x00011100ff0607ac */ /* 0x000e620008000a00 */
[----:B------:R-:W-:Y:S04]  /*4ea0*/  @UP0 UIMAD UR4, UR36, UR42, URZ ;  /* 0x0000002a240402a4 */ /* 0x000fe8000f8e02ff */
[----:B-1----:R-:W-:Y:S06]  /*4eb0*/  @UP0 UIMAD.WIDE UR6, UR4, 0x4, UR6 ;  /* 0x00000004040608a5 */ /* 0x002fec000f8e0206 */
[----:B------:R-:W-:Y:S02]  /*4ec0*/  IMAD.U32 R4, RZ, RZ, UR6 ;  /* 0x00000006ff047e24 */ /* 0x000fe4000f8e00ff */
[----:B------:R-:W-:Y:S05]  /*4ed0*/  IMAD.U32 R5, RZ, RZ, UR7 ;  /* 0x00000007ff057e24 */ /* 0x000fea000f8e00ff */
[----:B------:R-:W2:Y:S02]  /*4ee0*/  @P0 LDG.E R0, desc[UR44][R4.64] ;  /* 0x0000002c04000981 */ /* 0x000ea4000c1e1900 */
[----:B--2---:R-:W-:Y:S01]  /*4ef0*/  @P0 R2UR UR38, R0 ;  /* 0x00000000002602ca */ /* 0x004fe200000e0000 */
[----:B------:R-:W-:Y:S05]  /*4f00*/  IMAD.MOV.U32 R0, RZ, RZ, 0x1 ;  /* 0x00000001ff007424 */ /* 0x000fea00078e00ff */
[----:B------:R-:W-:Y:S08]  /*4f10*/  @!P0 PRMT R128, R0, 0x7610, R128 ;  /* 0x0000761000808816 */ /* 0x000ff00000000080 */
[----:B------:R-:W1:Y:S02]  /*4f20*/  @!UP0 LDCU UR38, c[0x0][0x880] ;  /* 0x00011000ff2687ac */ /* 0x000e640008000800 */
.L_x_79:
[----:B------:R-:W-:Y:S05]  /*4f30*/  @!P3 BRA `(.L_x_80) ;  /* 0x000000000020b947 */ /* 0x000fea0003800000 */
[----:B---3--:R-:W-:Y:S04]  /*4f40*/  ISETP.NE.U32.AND P0, PT, R116, RZ, PT ;  /* 0x000000ff7400720c */ /* 0x008fe80003f05070 */
[----:B------:R-:W-:Y:S11]  /*4f50*/  ISETP.NE.AND.EX P0, PT, R117, RZ, PT, P0 ;  /* 0x000000ff7500720c */ /* 0x000ff60003f05300 */
[----:B------:R-:W-:Y:S02]  /*4f60*/  @!UPT UIADD3 URZ, UPT, UPT, URZ, URZ, URZ ;  /* 0x000000fffffff290 */ /* 0x000fe4000fffe0ff */
[----:B------:R-:W2:Y:S01]  /*4f70*/  @P0 LDC.64 R4, c[0x0][0x8a8] ;  /* 0x00022a00ff040b82 */ /* 0x000ea20000000a00 */
[----:B------:R-:W-:Y:S04]  /*4f80*/  @P0 IMAD R0, R118, UR36, RZ ;  /* 0x0000002476000c24 */ /* 0x000fe8000f8e02ff */
[----:B--2---:R-:W-:Y:S05]  /*4f90*/  @P0 IMAD.WIDE R4, R0, 0x4, R4 ;  /* 0x0000000400040825 */ /* 0x004fea00078e0204 */
[----:B-----5:R2:W5:Y:S02]  /*4fa0*/  @P0 LDG.E R64, desc[UR44][R4.64] ;  /* 0x0000002c04400981 */ /* 0x020564000c1e1900 */
[----:B--2---:R-:W4:Y:S02]  /*4fb0*/  @!P0 LDC R64, c[0x0][0x8a0] ;  /* 0x00022800ff408b82 */ /* 0x004f240000000800 */
.L_x_80:
[----:B------:R-:W2:Y:S01]  /*4fc0*/  LDC.64 R4, c[0x0][0xb10] ;  /* 0x0002c400ff047b82 */ /* 0x000ea20000000a00 */
[----:B------:R-:W-:Y:S01]  /*4fd0*/  UISETP.NE.AND UP4, UPT, UR47, URZ, UPT ;  /* 0x000000ff2f00728c */ /* 0x000fe2000bf85270 */
[----:B-1----:R-:W-:Y:S01]  /*4fe0*/  @P2 FSETP.NEU.AND P1, PT, RZ, UR38, PT ;  /* 0x00000026ff002c0b */ /* 0x002fe2000bf2d000 */
[----:B------:R-:W-:Y:S01]  /*4ff0*/  UPLOP3.LUT UP0, UPT, UPT, UPT, UPT, 0x40, 0x4 ;  /* 0x000000000004789c */ /* 0x000fe20003f0e870 */
[----:B------:R-:W-:Y:S01]  /*5000*/  @P2 LOP3.LUT P0, RZ, R128, 0xff, RZ, 0xc0, !PT ;  /* 0x000000ff80ff2812 */ /* 0x000fe2000780c0ff */
[----:B------:R-:W-:Y:S03]  /*5010*/  ULEA UR50, UR39, UR46, 0x3 ;  /* 0x0000002e27327291 */ /* 0x000fe6000f8e18ff */
[----:B------:R-:W1:Y:S01]  /*5020*/  LDC.64 R6, c[0x0][0xb18] ;  /* 0x0002c600ff067b82 */ /* 0x000e620000000a00 */
[----:B------:R-:W-:Y:S01]  /*5030*/  SHF.L.U32 R8, R141, 0x1f, RZ ;  /* 0x0000001f8d087819 */ /* 0x000fe200000006ff */
[----:B------:R-:W-:Y:S01]  /*5040*/  VIADD R145, R145, 0x1 ;  /* 0x0000000191917836 */ /* 0x000fe20000000000 */
[----:B------:R-:W-:Y:S02]  /*5050*/  @P6 SHF.R.U32.HI R134, RZ, 0x10, R13 ;  /* 0x00000010ff866819 */ /* 0x000fe4000001160d */
[----:B------:R-:W-:Y:S02]  /*5060*/  CS2R R78, SRZ ;  /* 0x00000000004e7805 */ /* 0x000fe4000001ff00 */
[----:B------:R-:W-:Y:S01]  /*5070*/  CS2R R76, SRZ ;  /* 0x00000000004c7805 */ /* 0x000fe2000001ff00 */
[----:B------:R-:W3:Y:S01]  /*5080*/  @UP4 LDCU.64 UR4, c[0x0][0x888] ;  /* 0x00011100ff0447ac */ /* 0x000ee20008000a00 */
[----:B------:R-:W-:Y:S02]  /*5090*/  CS2R R74, SRZ ;  /* 0x00000000004a7805 */ /* 0x000fe4000001ff00 */
[----:B------:R-:W-:Y:S02]  /*50a0*/  CS2R R72, SRZ ;  /* 0x0000000000487805 */ /* 0x000fe4000001ff00 */
[----:B------:R-:W-:Y:S02]  /*50b0*/  CS2R R70, SRZ ;  /* 0x0000000000467805 */ /* 0x000fe4000001ff00 */
[----:B------:R-:W-:Y:S01]  /*50c0*/  CS2R R68, SRZ ;  /* 0x0000000000447805 */ /* 0x000fe2000001ff00 */
[----:B------:R-:W-:Y:S01]  /*50d0*/  @UP4 UPLOP3.LUT UP0, UPT, UPT, UPT, UP3, 0x80, 0x8 ;  /* 0x000000000008489c */ /* 0x000fe20003f0f030 */
[----:B------:R-:W-:Y:S01]  /*50e0*/  @P2 VOTEU.ANY UP1, P1 ;  /* 0x0000000000ff2886 */ /* 0x000fe20000820100 */
[----:B---3--:R-:W-:Y:S02]  /*50f0*/  @UP4 UISETP.NE.U32.AND UP2, UPT, UR4, URZ, UPT ;  /* 0x000000ff0400428c */ /* 0x008fe4000bf45070 */
[----:B------:R-:W-:Y:S02]  /*5100*/  @UP4 USEL UR4, URZ, 0xffffffff, UP1 ;  /* 0xffffffffff044887 */ /* 0x000fe40008800000 */
[----:B------:R-:W-:Y:S01]  /*5110*/  @UP4 UISETP.NE.AND.EX UP2, UPT, UR5, URZ, UPT, UP2 ;  /* 0x000000ff0500428c */ /* 0x000fe2000bf45320 */
[----:B------:R-:W-:Y:S01]  /*5120*/  @P2 VOTEU.ANY UP1, P0 ;  /* 0x0000000000ff2886 */ /* 0x000fe20000020100 */
[----:B------:R-:W-:Y:S02]  /*5130*/  ISETP.NE.AND P0, PT, R61, 0x1, PT ;  /* 0x000000013d00780c */ /* 0x000fe40003f05270 */
[----:B------:R-:W-:Y:S04]  /*5140*/  @UP4 USEL UR5, URZ, 0xffffffff, UP2 ;  /* 0xffffffffff054887 */ /* 0x000fe80009000000 */
[----:B------:R-:W-:Y:S04]  /*5150*/  @UP0 USEL UR4, UR5, UR4, !UP1 ;  /* 0x0000000405040287 */ /* 0x000fe8000c800000 */
[----:B------:R-:W-:Y:S03]  /*5160*/  @UP4 ULOP3.LUT UR4, UR4, 0x1, URZ, 0xc0, !UPT ;  /* 0x0000000104044892 */ /* 0x000fe6000f8ec0ff */
[----:B------:R-:W3:Y:S01]  /*5170*/  @!P0 LDC R0, c[0x0][0xb20] ;  /* 0x0002c800ff008b82 */ /* 0x000ee20000000800 */
[----:B------:R-:W-:Y:S01]  /*5180*/  UISETP.NE.U32.OR UP0, UPT, UR4, 0x1, !UP4 ;  /* 0x000000010400788c */ /* 0x000fe2000e705470 */
[----:B--2---:R-:W-:Y:S01]  /*5190*/  @!P0 IMAD.HI.U32 R4, R65, R4, RZ ;  /* 0x0000000441048227 */ /* 0x004fe200078e00ff */
[----:B-1----:R-:W-:Y:S05]  /*51a0*/  @!P0 ISETP.NE.AND P1, PT, R6, 0x1, PT ;  /* 0x000000010600880c */ /* 0x002fea0003f25270 */
[----:B------:R-:W1:Y:S01]  /*51b0*/  @!P0 LDC R3, c[0x0][0xb0c] ;  /* 0x0002c300ff038b82 */ /* 0x000e620000000800 */
[----:B------:R-:W-:Y:S01]  /*51c0*/  @!P0 IMAD.HI.U32 R7, R63, R7, RZ ;  /* 0x000000073f078227 */ /* 0x000fe200078e00ff */
[----:B------:R-:W-:Y:S02]  /*51d0*/  PLOP3.LUT P3, PT, PT, PT, UP0, 0x80, 0x8 ;  /* 0x000000000008781c */ /* 0x000fe40003f6f008 */
[----:B------:R-:W-:Y:S11]  /*51e0*/  @!P0 SHF.R.U32.HI R4, RZ, R5, R4 ;  /* 0x00000005ff048219 */ /* 0x000ff60000011604 */
[----:B------:R-:W-:Y:S04]  /*51f0*/  @P3 SHF.L.U32 R9, R135, 0x1f, RZ ;  /* 0x0000001f87093819 */ /* 0x000fe800000006ff */
[----:B------:R-:W2:Y:S01]  /*5200*/  @P3 SYNCS.PHASECHK.TRANS64.TRYWAIT P5, [UR46+0x40], R9 ;  /* 0x00004009ff0035a7 */ /* 0x000ea200080a112e */
[----:B---3--:R-:W-:Y:S02]  /*5210*/  @!P0 SHF.R.U32.HI R0, RZ, R0, R7 ;  /* 0x00000000ff008219 */ /* 0x008fe40000011607 */
[----:B-1----:R-:W-:Y:S02]  /*5220*/  @!P0 ISETP.NE.AND P2, PT, R3, 0x1, PT ;  /* 0x000000010300880c */ /* 0x002fe40003f45270 */
[----:B------:R-:W-:Y:S02]  /*5230*/  @!P0 SEL R5, R63, R0, !P1 ;  /* 0x000000003f058207 */ /* 0x000fe40004800000 */
[----:B------:R-:W-:Y:S05]  /*5240*/  @!P0 SEL R4, R65, R4, !P2 ;  /* 0x0000000441048207 */ /* 0x000fea0005000000 */
[----:B------:R-:W-:Y:S02]  /*5250*/  @!P0 IMAD.IADD R0, R5, 0x1, -R4 ;  /* 0x0000000105008824 */ /* 0x000fe400078e0a04 */
[----:B------:R-:W-:Y:S01]  /*5260*/  @!P0 IMAD.IADD R4, R4, 0x1, -R5 ;  /* 0x0000000104048824 */ /* 0x000fe200078e0a05 */
[----:B------:R1:W3:Y:S01]  /*5270*/  SYNCS.PHASECHK.TRANS64.TRYWAIT P4, [UR50+0x80], R8 ;  /* 0x00008008ff0075a7 */ /* 0x0002e20008081132 */
[----:B------:R-:W-:Y:S02]  /*5280*/  @!P0 IMAD R65, R0, R3, R65 ;  /* 0x0000000300418224 */ /* 0x000fe400078e0241 */
[----:B------:R-:W-:Y:S01]  /*5290*/  @!P0 IMAD R63, R4, R6, R63 ;  /* 0x00000006043f8224 */ /* 0x000fe200078e023f */
[----:B------:R-:W-:Y:S02]  /*52a0*/  PLOP3.LUT P0, PT, PT, PT, PT, 0x8, 0x80 ;  /* 0x000000000080781c */ /* 0x000fe40003f0e170 */
[----:B--2---:R-:W-:Y:S01]  /*52b0*/  @P3 PLOP3.LUT P0, PT, P5, PT, PT, 0x8, 0x80 ;  /* 0x000000000080381c */ /* 0x004fe20002f0e170 */
[----:B------:R-:W-:Y:S01]  /*52c0*/  @!UPT UIADD3 URZ, UPT, UPT, URZ, URZ, URZ ;  /* 0x000000fffffff290 */ /* 0x000fe2000fffe0ff */
[----:B-1----:R-:W-:Y:S11]  /*52d0*/  BRA.U !UP0, `(.L_x_81) ;  /* 0x0000000108947547 */ /* 0x002ff6000b800000 */
[----:B------:R-:W-:Y:S02]  /*52e0*/  FSETP.NEU.AND P2, PT, RZ, UR38, PT ;  /* 0x00000026ff007c0b */ /* 0x000fe4000bf4d000 */
[----:B------:R-:W-:Y:S01]  /*52f0*/  LOP3.LUT P1, RZ, R128, 0xff, RZ, 0xc0, !PT ;  /* 0x000000ff80ff7812 */ /* 0x000fe2000782c0ff */
[----:B------:R-:W-:Y:S01]  /*5300*/  @!UPT UIADD3 URZ, UPT, UPT, URZ, URZ, URZ ;  /* 0x000000fffffff290 */ /* 0x000fe2000fffe0ff */
[----:B------:R-:W-:Y:S11]  /*5310*/  @!P0 BRA `(.L_x_82) ;  /* 0x00000000000c8947 */ /* 0x000ff60003800000 */
[----:B------:R-:W-:Y:S04]  /*5320*/  SHF.L.U32 R3, R135, 0x1f, RZ ;  /* 0x0000001f87037819 */ /* 0x000fe800000006ff */
[----:B------:R-:W1:Y:S02]  /*5330*/  SYNCS.PHASECHK.TRANS64.TRYWAIT P0, [UR46+0x40], R3 ;  /* 0x00004003ff0075a7 */ /* 0x000e64000800112e */
[----:B-1----:R-:W-:Y:S05]  /*5340*/  @!P0 BRA `(.L_x_83) ;  /* 0x0000001c00748947 */ /* 0x002fea0003800000 */
.L_x_82:
[----:B------:R-:W-:Y:S01]  /*5350*/  UISETP.NE.U32.AND UP0, UPT, UR40, URZ, UPT ;  /* 0x000000ff2800728c */ /* 0x000fe2000bf05070 */
[----:B------:R-:W-:Y:S02]  /*5360*/  CS2R R70, SRZ ;  /* 0x0000000000467805 */ /* 0x000fe4000001ff00 */
[----:B------:R-:W-:Y:S02]  /*5370*/  CS2R R68, SRZ ;  /* 0x0000000000447805 */ /* 0x000fe4000001ff00 */
[----:B------:R-:W-:Y:S01]  /*5380*/  CS2R R74, SRZ ;  /* 0x00000000004a7805 */ /* 0x000fe2000001ff00 */
[----:B------:R-:W-:Y:S01]  /*5390*/  UISETP.NE.AND.EX UP0, UPT, UR41, URZ, UPT, UP0 ;  /* 0x000000ff2900728c */ /* 0x000fe2000bf05300 */
[----:B------:R-:W-:Y:S02]  /*53a0*/  CS2R R72, SRZ ;  /* 0x0000000000487805 */ /* 0x000fe4000001ff00 */
[----:B------:R-:W-:Y:S02]  /*53b0*/  CS2R R78, SRZ ;  /* 0x00000000004e7805 */ /* 0x000fe4000001ff00 */
[----:B------:R-:W-:Y:S01]  /*53c0*/  CS2R R76, SRZ ;  /* 0x00000000004c7805 */ /* 0x000fe2000001ff00 */
[----:B------:R-:W-:Y:S01]  /*53d0*/  USEL UR5, URZ, 0xffffffff, UP0 ;  /* 0xffffffffff057887 */ /* 0x000fe20008000000 */
[----:B------:R-:W-:Y:S01]  /*53e0*/  LOP3.LUT R135, R135, 0x1, RZ, 0x3c, !PT ;  /* 0x0000000187877812 */ /* 0x000fe200078e3cff */
[----:B------:R-:W-:Y:S01]  /*53f0*/  VOTEU.ANY UP1, P2 ;  /* 0x0000000000ff7886 */ /* 0x000fe20001020100 */
[----:B------:R-:W-:Y:S01]  /*5400*/  USEL UR4, URZ, 0xffffffff, UP1 ;  /* 0xffffffffff047887 */ /* 0x000fe20008800000 */
[----:B------:R-:W-:Y:S03]  /*5410*/  VOTEU.ANY UP0, P1 ;  /* 0x0000000000ff7886 */ /* 0x000fe60000800100 */
[----:B------:R-:W-:Y:S04]  /*5420*/  @UP3 USEL UR4, UR5, UR4, !UP0 ;  /* 0x0000000405043287 */ /* 0x000fe8000c000000 */
[----:B------:R-:W-:Y:S04]  /*5430*/  ULOP3.LUT UR4, UR4, 0x1, URZ, 0xc0, !UPT ;  /* 0x0000000104047892 */ /* 0x000fe8000f8ec0ff */
[----:B------:R-:W-:Y:S02]  /*5440*/  UISETP.NE.U32.AND UP0, UPT, UR4, 0x1, UPT ;  /* 0x000000010400788c */ /* 0x000fe4000bf05070 */
[----:B------:R-:W-:Y:S04]  /*5450*/  UIADD3 UR4, UPT, UPT, UR46, 0x48, URZ ;  /* 0x000000482e047890 */ /* 0x000fe8000fffe0ff */
[----:B------:R-:W-:Y:S01]  /*5460*/  PLOP3.LUT P0, PT, PT, PT, UP0, 0x80, 0x8 ;  /* 0x000000000008781c */ /* 0x000fe20003f0f008 */
[----:B------:R-:W-:Y:S11]  /*5470*/  UPRMT UR4, UR37, 0x654, UR4 ;  /* 0x0000065425047896 */ /* 0x000ff60008000004 */
[----:B------:R-:W-:Y:S01]  /*5480*/  @!UPT UIADD3 URZ, UPT, UPT, URZ, URZ, URZ ;  /* 0x000000fffffff290 */ /* 0x000fe2000fffe0ff */
[----:B------:R2:W1:Y:S04]  /*5490*/  @P0 LDS.128 R68, [R142+0x180] ;  /* 0x000180008e440984 */ /* 0x0004680000000c00 */
[----:B------:R2:W1:Y:S04]  /*54a0*/  @P0 LDS.128 R72, [R142+0x980] ;  /* 0x000980008e480984 */ /* 0x0004680000000c00 */
[----:B------:R2:W1:Y:S01]  /*54b0*/  @P0 LDS.128 R76, [R142+0x1180] ;  /* 0x001180008e4c0984 */ /* 0x0004620000000c00 */
[----:B------:R-:W-:Y:S01]  /*54c0*/  @!PT LDS RZ, [RZ] ;  /* 0x00000000fffff984 */ /* 0x000fe20000000800 */
[----:B------:R-:W-:Y:S01]  /*54d0*/  @!PT LDS RZ, [RZ] ;  /* 0x00000000fffff984 */ /* 0x000fe20000000800 */
[----:B------:R-:W-:Y:S01]  /*54e0*/  @!PT LDS RZ, [RZ] ;  /* 0x00000000fffff984 */ /* 0x000fe20000000800 */
[----:B------:R-:W-:Y:S01]  /*54f0*/  @!PT LDS RZ, [RZ] ;  /* 0x00000000fffff984 */ /* 0x000fe20000000800 */
[----:B------:R4:W-:Y:S06]  /*5500*/  MEMBAR.ALL.CTA ;  /* 0x0000000000007992 */ /* 0x0009ec0000008000 */
[----:B----4-:R-:W4:Y:S02]  /*5510*/  FENCE.VIEW.ASYNC.S ;  /* 0x00000000000073c6 */ /* 0x010f240000000000 */
[----:B----4-:R-:W-:Y:S01]  /*5520*/  SYNCS.ARRIVE.TRANS64.RED.A1T0 RZ, [UR4], RZ ;  /* 0x000000ffffff79a7 */ /* 0x010fe20008100404 */
.L_x_81:
[----:B-1----:R-:W-:Y:S05]  /*5530*/  MOV R3, UR39 ;  /* 0x0000002700037c02 */ /* 0x002fea0008000f00 */
[----:B------:R-:W-:Y:S05]  /*5540*/  IMAD R66, R3, 0x30, R2 ;  /* 0x0000003003427824 */ /* 0x000fea00078e0202 */
[----:B------:R-:W-:Y:S04]  /*5550*/  SHF.R.U32.HI R0, RZ, 0x15, R66 ;  /* 0x00000015ff007819 */ /* 0x000fe80000011642 */
[----:B------:R-:W-:Y:S01]  /*5560*/  LOP3.LUT P0, RZ, R0, 0x3, R133, 0x48, !PT ;  /* 0x0000000300ff7812 */ /* 0x000fe20007804885 */
[----:B------:R-:W-:Y:S01]  /*5570*/  @!UPT UIADD3 URZ, UPT, UPT, URZ, URZ, URZ ;  /* 0x000000fffffff290 */ /* 0x000fe2000fffe0ff */
[----:B---3--:R-:W-:Y:S11]  /*5580*/  @P4 BRA `(.L_x_84) ;  /* 0x0000000000084947 */ /* 0x008ff60003800000 */
[----:B------:R-:W1:Y:S02]  /*5590*/  SYNCS.PHASECHK.TRANS64.TRYWAIT P1, [UR50+0x80], R8 ;  /* 0x00008008ff0075a7 */ /* 0x000e640008021132 */
[----:B-1----:R-:W-:Y:S05]  /*55a0*/  @!P1 BRA `(.L_x_85) ;  /* 0x0000001800f49947 */ /* 0x002fea0003800000 */
.L_x_84:
[----:B------:R-:W-:Y:S05]  /*55b0*/  @!P0 BRA `(.L_x_86) ;  /* 0x0000000000408947 */ /* 0x000fea0003800000 */
[----:B------:R-:W3:Y:S01]  /*55c0*/  LDCU.64 UR8, c[0x4][0x68] ;  /* 0x01000d00ff0877ac */ /* 0x000ee20008000a00 */
[----:B------:R-:W-:Y:S01]  /*55d0*/  MOV R15, 0x0 ;  /* 0x00000000000f7802 */ /* 0x000fe20000000f00 */
[----:B------:R-:W-:Y:S02]  /*55e0*/  HFMA2 R12, -RZ, RZ, 0, 5.9604644775390625e-08 ;  /* 0x00000001ff0c7431 */ /* 0x000fe400000001ff */
[----:B-1----:R-:W-:Y:S02]  /*55f0*/  IMAD.MOV.U32 R8, RZ, RZ, 0x192 ;  /* 0x00000192ff087424 */ /* 0x002fe400078e00ff */
[----:B------:R-:W-:Y:S01]  /*5600*/  IMAD.MOV.U32 R13, RZ, RZ, RZ ;  /* 0x000000ffff0d7224 */ /* 0x000fe200078e00ff */
[----:B------:R-:W1:Y:S01]  /*5610*/  LDCU.64 UR6, c[0x4][0x70] ;  /* 0x01000e00ff0677ac */ /* 0x000e620008000a00 */
[----:B------:R-:W2:Y:S01]  /*5620*/  LDC.64 R14, c[0x4][R15] ;  /* 0x010000000f0e7b82 */ /* 0x000ea20000000a00 */
[----:B------:R-:W4:Y:S01]  /*5630*/  LDCU.64 UR4, c[0x4][0x8] ;  /* 0x01000100ff0477ac */ /* 0x000f220008000a00 */
[----:B---3--:R-:W-:Y:S01]  /*5640*/  MOV R5, UR9 ;  /* 0x0000000900057c02 */ /* 0x008fe20008000f00 */
[----:B------:R-:W-:Y:S01]  /*5650*/  IMAD.U32 R4, RZ, RZ, UR8 ;  /* 0x00000008ff047e24 */ /* 0x000fe2000f8e00ff */
[----:B-1----:R-:W-:Y:S01]  /*5660*/  MOV R7, UR7 ;  /* 0x0000000700077c02 */ /* 0x002fe20008000f00 */
[----:B------:R-:W-:Y:S01]  /*5670*/  IMAD.U32 R6, RZ, RZ, UR6 ;  /* 0x00000006ff067e24 */ /* 0x000fe2000f8e00ff */
[----:B----4-:R-:W-:Y:S01]  /*5680*/  MOV R11, UR5 ;  /* 0x00000005000b7c02 */ /* 0x010fe20008000f00 */
[----:B------:R-:W-:Y:S02]  /*5690*/  IMAD.U32 R10, RZ, RZ, UR4 ;  /* 0x00000004ff0a7e24 */ /* 0x000fe4000f8e00ff */
[----:B------:R-:W-:Y:S07]  /*56a0*/  LEPC R20, `(.L_x_86) ;  /* 0x000000001014794e */ /* 0x000fee0000000000 */
[----:B--2--5:R-:W-:Y:S05]  /*56b0*/  CALL.ABS.NOINC R14 ;  /* 0x000000000e007343 */ /* 0x024fea0003c00000 */
.L_x_86:
[----:B------:R-:W-:Y:S05]  /*56c0*/  WARPSYNC.ALL ;  /* 0x0000000000007948 */ /* 0x000fea0003800000 */
[C---:B------:R-:W-:Y:S01]  /*56d0*/  R2UR UR4, R66.reuse ;  /* 0x00000000420472ca */ /* 0x040fe200000e0000 */
[----:B------:R-:W-:Y:S05]  /*56e0*/  VIADD R0, R66, 0x10 ;  /* 0x0000001042007836 */ /* 0x000fea0000000000 */
[----:B------:R-:W-:Y:S04]  /*56f0*/  SHF.R.U32.HI R0, RZ, 0x15, R0 ;  /* 0x00000015ff007819 */ /* 0x000fe80000011600 */
[----:B------:R-:W-:Y:S03]  /*5700*/  LOP3.LUT P0, RZ, R0, 0x3, R133, 0x48, !PT ;  /* 0x0000000300ff7812 */ /* 0x000fe60007804885 */
[----:B------:R-:W3:Y:S10]  /*5710*/  LDTM.x16 R40, tmem[UR4] ;  /* 0x00000004002879ee */ /* 0x000ef40008240000 */
[----:B---3--:R-:W-:Y:S05]  /*5720*/  @!P0 BRA `(.L_x_87) ;  /* 0x0000000000408947 */ /* 0x008fea0003800000 */
        /* <DEDUP_REMOVED lines=16> */
.L_x_87:
[----:B------:R-:W-:Y:S05]  /*5830*/  WARPSYNC.ALL ;  /* 0x0000000000007948 */ /* 0x000fea0003800000 */
[C---:B------:R-:W-:Y:S01]  /*5840*/  R2UR UR4, R66.reuse ;  /* 0x00000000420472ca */ /* 0x040fe200000e0000 */
[----:B------:R-:W-:Y:S05]  /*5850*/  VIADD R0, R66, 0x20 ;  /* 0x0000002042007836 */ /* 0x000fea0000000000 */
[----:B------:R-:W-:Y:S04]  /*5860*/  SHF.R.U32.HI R0, RZ, 0x15, R0 ;  /* 0x00000015ff007819 */ /* 0x000fe80000011600 */
[----:B------:R-:W-:Y:S03]  /*5870*/  LOP3.LUT P0, RZ, R0, 0x3, R133, 0x48, !PT ;  /* 0x0000000300ff7812 */ /* 0x000fe60007804885 */
[----:B------:R-:W3:Y:S10]  /*5880*/  LDTM.x16 R24, tmem[UR4+0x10] ;  /* 0x00001004001879ee */ /* 0x000ef40008240000 */
        /* <DEDUP_REMOVED lines=17> */
.L_x_88:
[----:B------:R-:W-:Y:S01]  /*59a0*/  ISETP.NE.AND P0, PT, R143, RZ, PT ;  /* 0x000000ff8f00720c */ /* 0x000fe20003f05270 */
[----:B------:R-:W-:Y:S05]  /*59b0*/  WARPSYNC.ALL ;  /* 0x0000000000007948 */ /* 0x000fea0003800000 */
[----:B------:R-:W-:Y:S01]  /*59c0*/  R2UR UR4, R66 ;  /* 0x00000000420472ca */ /* 0x000fe200000e0000 */
[----:B------:R-:W-:Y:S01]  /*59d0*/  UIADD3 UR5, UPT, UPT, UR50, 0xa0, URZ ;  /* 0x000000a032057890 */ /* 0x000fe2000fffe0ff */
[----:B------:R-:W-:Y:S01]  /*59e0*/  F2FP.F16.E4M3.UNPACK_B R91, R68 ;  /* 0x00000044ff5b723e */ /* 0x000fe200020006ff */
[C---:B----45:R-:W-:Y:S01]  /*59f0*/  FMUL R40, R64.reuse, R40 ;  /* 0x0000002840287220 */ /* 0x070fe20000400000 */
[----:B------:R-:W-:Y:S01]  /*5a00*/  F2FP.F16.E4M3.UNPACK_B R89, R68.H1 ;  /* 0x00000044ff59723e */ /* 0x000fe200030006ff */
[----:B------:R-:W-:Y:S01]  /*5a10*/  UPRMT UR5, UR37, 0x654, UR5 ;  /* 0x0000065425057896 */ /* 0x000fe20008000005 */
[-C--:B------:R-:W-:Y:S01]  /*5a20*/  F2FP.F16.E4M3.UNPACK_B R87, R69.reuse ;  /* 0x00000045ff57723e */ /* 0x080fe200020006ff */
[--C-:B------:R-:W-:Y:S01]  /*5a30*/  HADD2.F32 R67, -RZ, R91.reuse.H0_H0 ;  /* 0x2000005bff437230 */ /* 0x100fe20000004100 */
[----:B------:R-:W-:Y:S01]  /*5a40*/  F2FP.F16.E4M3.UNPACK_B R85, R69.H1 ;  /* 0x00000045ff55723e */ /* 0x000fe200030006ff */
[----:B------:R-:W-:Y:S02]  /*5a50*/  HADD2.F32 R68, -RZ, R91.H1_H1 ;  /* 0x3000005bff447230 */ /* 0x000fe40000004100 */
[----:B------:R-:W-:Y:S01]  /*5a60*/  FMUL R41, R64, R41 ;  /* 0x0000002940297220 */ /* 0x000fe20000400000 */
[-C--:B------:R-:W-:Y:S01]  /*5a70*/  F2FP.F16.E4M3.UNPACK_B R83, R70.reuse ;  /* 0x00000046ff53723e */ /* 0x080fe200020006ff */
[--C-:B------:R-:W-:Y:S01]  /*5a80*/  HADD2.F32 R69, -RZ, R89.reuse.H0_H0 ;  /* 0x20000059ff457230 */ /* 0x100fe20000004100 */
[----:B------:R-:W-:Y:S01]  /*5a90*/  F2FP.F16.E4M3.UNPACK_B R81, R70.H1 ;  /* 0x00000046ff51723e */ /* 0x000fe200030006ff */
[----:B-1----:R-:W1:Y:S01]  /*5aa0*/  LDTM.x16 R4, tmem[UR4+0x20] ;  /* 0x00002004000479ee */ /* 0x002e620008240000 */
[----:B------:R-:W-:Y:S01]  /*5ab0*/  NOP ;  /* 0x0000000000007918 */ /* 0x000fe20000000000 */
[----:B-1----:R-:W-:Y:S01]  /*5ac0*/  SYNCS.ARRIVE.TRANS64.RED.A1T0 RZ, [UR5], RZ ;  /* 0x000000ffffff79a7 */ /* 0x002fe20008100405 */
[----:B------:R-:W-:Y:S01]  /*5ad0*/  FFMA R40, R67, UR38, R40 ;  /* 0x0000002643287c23 */ /* 0x000fe20008000028 */
[----:B------:R-:W-:Y:S01]  /*5ae0*/  FFMA R41, R68, UR38, R41 ;  /* 0x0000002644297c23 */ /* 0x000fe20008000029 */
[C---:B------:R-:W-:Y:S01]  /*5af0*/  FMUL R44, R64.reuse, R44 ;  /* 0x0000002c402c7220 */ /* 0x040fe20000400000 */
[C---:B------:R-:W-:Y:S01]  /*5b00*/  FMUL R45, R64.reuse, R45 ;  /* 0x0000002d402d7220 */ /* 0x040fe20000400000 */
[C---:B------:R-:W-:Y:S01]  /*5b10*/  FMUL R48, R64.reuse, R48 ;  /* 0x0000003040307220 */ /* 0x040fe20000400000 */
[----:B------:R-:W-:Y:S02]  /*5b20*/  HADD2.F32 R70, -RZ, R89.H1_H1 ;  /* 0x30000059ff467230 */ /* 0x000fe40000004100 */
[C---:B------:R-:W-:Y:S01]  /*5b30*/  FMUL R49, R64.reuse, R49 ;  /* 0x0000003140317220 */ /* 0x040fe20000400000 */
[C---:B------:R-:W-:Y:S01]  /*5b40*/  FMUL R52, R64.reuse, R52 ;  /* 0x0000003440347220 */ /* 0x040fe20000400000 */
[-C--:B------:R-:W-:Y:S01]  /*5b50*/  F2FP.F16.E4M3.UNPACK_B R80, R71.reuse ;  /* 0x00000047ff50723e */ /* 0x080fe200020006ff */
[C---:B------:R-:W-:Y:S01]  /*5b60*/  FMUL R42, R64.reuse, R42 ;  /* 0x0000002a402a7220 */ /* 0x040fe20000400000 */
[----:B------:R-:W-:Y:S01]  /*5b70*/  F2FP.F16.E4M3.UNPACK_B R82, R71.H1 ;  /* 0x00000047ff52723e */ /* 0x000fe200030006ff */
[--C-:B------:R-:W-:Y:S02]  /*5b80*/  HADD2.F32 R71, -RZ, R87.reuse.H0_H0 ;  /* 0x20000057ff477230 */ /* 0x100fe40000004100 */
[C---:B------:R-:W-:Y:S01]  /*5b90*/  FMUL R53, R64.reuse, R53 ;  /* 0x0000003540357220 */ /* 0x040fe20000400000 */
[-C--:B------:R-:W-:Y:S01]  /*5ba0*/  F2FP.F16.E4M3.UNPACK_B R84, R72.reuse ;  /* 0x00000048ff54723e */ /* 0x080fe200020006ff */
[----:B------:R-:W-:Y:S01]  /*5bb0*/  FMUL R43, R64, R43 ;  /* 0x0000002b402b7220 */ /* 0x000fe20000400000 */
[----:B------:R-:W-:Y:S01]  /*5bc0*/  F2FP.F16.E4M3.UNPACK_B R86, R72.H1 ;  /* 0x00000048ff56723e */ /* 0x000fe200030006ff */
[----:B------:R-:W-:Y:S01]  /*5bd0*/  HADD2.F32 R72, -RZ, R87.H1_H1 ;  /* 0x30000057ff487230 */ /* 0x000fe20000004100 */
[-C--:B------:R-:W-:Y:S01]  /*5be0*/  F2FP.F16.E4M3.UNPACK_B R88, R73.reuse ;  /* 0x00000049ff58723e */ /* 0x080fe200020006ff */
[----:B------:R-:W-:Y:S01]  /*5bf0*/  FFMA R42, R69, UR38, R42 ;  /* 0x00000026452a7c23 */ /* 0x000fe2000800002a */
[----:B------:R-:W-:Y:S01]  /*5c00*/  F2FP.F16.E4M3.UNPACK_B R90, R73.H1 ;  /* 0x00000049ff5a723e */ /* 0x000fe200030006ff */
[--C-:B------:R-:W-:Y:S01]  /*5c10*/  HADD2.F32 R73, -RZ, R85.reuse.H0_H0 ;  /* 0x20000055ff497230 */ /* 0x100fe20000004100 */
[-C--:B------:R-:W-:Y:S01]  /*5c20*/  F2FP.F16.E4M3.UNPACK_B R92, R74.reuse ;  /* 0x0000004aff5c723e */ /* 0x080fe200020006ff */
[----:B------:R-:W-:Y:S01]  /*5c30*/  FFMA R43, R70, UR38, R43 ;  /* 0x00000026462b7c23 */ /* 0x000fe2000800002b */
[----:B------:R-:W-:Y:S01]  /*5c40*/  F2FP.F16.E4M3.UNPACK_B R94, R74.H1 ;  /* 0x0000004aff5e723e */ /* 0x000fe200030006ff */
[----:B------:R-:W-:Y:S01]  /*5c50*/  FFMA R44, R71, UR38, R44 ;  /* 0x00000026472c7c23 */ /* 0x000fe2000800002c */
[----:B------:R-:W-:Y:S02]  /*5c60*/  HADD2.F32 R74, -RZ, R85.H1_H1 ;  /* 0x30000055ff4a7230 */ /* 0x000fe40000004100 */
[----:B------:R-:W-:Y:S01]  /*5c70*/  FFMA R45, R72, UR38, R45 ;  /* 0x00000026482d7c23 */ /* 0x000fe2000800002d */
[----:B------:R-:W-:Y:S01]  /*5c80*/  F2FP.SATFINITE.E4M3.F32.PACK_AB_MERGE_C R124, R43, R42, RZ ;  /* 0x0000002a2b7c723e */ /* 0x000fe200048070ff */
[C---:B------:R-:W-:Y:S01]  /*5c90*/  FMUL R24, R64.reuse, R24 ;  /* 0x0000001840187220 */ /* 0x040fe20000400000 */
[----:B------:R-:W-:Y:S02]  /*5ca0*/  HADD2.F32 R85, -RZ, R86.H0_H0 ;  /* 0x20000056ff557230 */ /* 0x000fe40000004100 */
[C---:B------:R-:W-:Y:S01]  /*5cb0*/  FMUL R25, R64.reuse, R25 ;  /* 0x0000001940197220 */ /* 0x040fe20000400000 */
[----:B------:R-:W-:Y:S01]  /*5cc0*/  F2FP.SATFINITE.E4M3.F32.PACK_AB_MERGE_C R124, R41, R40, R124 ;  /* 0x00000028297c723e */ /* 0x000fe2000480707c */
[--C-:B------:R-:W-:Y:S02]  /*5cd0*/  HADD2.F32 R87, -RZ, R88.reuse.H0_H0 ;  /* 0x20000058ff577230 */ /* 0x100fe40000004100 */
[C---:B------:R-:W-:Y:S01]  /*5ce0*/  FMUL R0, R64.reuse, R28 ;  /* 0x0000001c40007220 */ /* 0x040fe20000400000 */
[----:B------:R-:W-:Y:S02]  /*5cf0*/  HADD2.F32 R88, -RZ, R88.H1_H1 ;  /* 0x30000058ff587230 */ /* 0x000fe40000004100 */
[C---:B------:R-:W-:Y:S01]  /*5d00*/  FMUL R3, R64.reuse, R29 ;  /* 0x0000001d40037220 */ /* 0x040fe20000400000 */
[--C-:B------:R-:W-:Y:S02]  /*5d10*/  HADD2.F32 R91, -RZ, R92.reuse.H0_H0 ;  /* 0x2000005cff5b7230 */ /* 0x100fe40000004100 */
[C---:B------:R-:W-:Y:S01]  /*5d20*/  FMUL R22, R64.reuse, R32 ;  /* 0x0000002040167220 */ /* 0x040fe20000400000 */
[----:B------:R-:W-:Y:S02]  /*5d30*/  HADD2.F32 R92, -RZ, R92.H1_H1 ;  /* 0x3000005cff5c7230 */ /* 0x000fe40000004100 */
[C---:B------:R-:W-:Y:S01]  /*5d40*/  FMUL R23, R64.reuse, R33 ;  /* 0x0000002140177220 */ /* 0x040fe20000400000 */
[C---:B------:R-:W-:Y:S01]  /*5d50*/  FMUL R4, R64.reuse, R4 ;  /* 0x0000000440047220 */ /* 0x040fe20000400000 */
[C---:B------:R-:W-:Y:S01]  /*5d60*/  FMUL R5, R64.reuse, R5 ;  /* 0x0000000540057220 */ /* 0x040fe20000400000 */
[C---:B------:R-:W-:Y:S01]  /*5d70*/  FMUL R8, R64.reuse, R8 ;  /* 0x0000000840087220 */ /* 0x040fe20000400000 */
[C---:B------:R-:W-:Y:S01]  /*5d80*/  FMUL R9, R64.reuse, R9 ;  /* 0x0000000940097220 */ /* 0x040fe20000400000 */
[C---:B------:R-:W-:Y:S01]  /*5d90*/  FMUL R12, R64.reuse, R12 ;  /* 0x0000000c400c7220 */ /* 0x040fe20000400000 */
[----:B------:R-:W-:Y:S02]  /*5da0*/  HADD2.F32 R86, -RZ, R86.H1_H1 ;  /* 0x30000056ff567230 */ /* 0x000fe40000004100 */
[C---:B------:R-:W-:Y:S01]  /*5db0*/  FMUL R13, R64.reuse, R13 ;  /* 0x0000000d400d7220 */ /* 0x040fe20000400000 */
[C---:B------:R-:W-:Y:S01]  /*5dc0*/  FMUL R16, R64.reuse, R16 ;  /* 0x0000001040107220 */ /* 0x040fe20000400000 */
[--C-:B------:R-:W-:Y:S02]  /*5dd0*/  HADD2.F32 R89, -RZ, R90.reuse.H0_H0 ;  /* 0x2000005aff597230 */ /* 0x100fe40000004100 */
[C---:B------:R-:W-:Y:S01]  /*5de0*/  FMUL R17, R64.reuse, R17 ;  /* 0x0000001140117220 */ /* 0x040fe20000400000 */
[-C--:B------:R-:W-:Y:S01]  /*5df0*/  F2FP.F16.E4M3.UNPACK_B R96, R75.reuse ;  /* 0x0000004bff60723e */ /* 0x080fe200020006ff */
[C---:B------:R-:W-:Y:S01]  /*5e00*/  FMUL R46, R64.reuse, R46 ;  /* 0x0000002e402e7220 */ /* 0x040fe20000400000 */
[----:B------:R-:W-:Y:S01]  /*5e10*/  HADD2.F32 R90, -RZ, R90.H1_H1 ;  /* 0x3000005aff5a7230 */ /* 0x000fe20000004100 */
[----:B------:R-:W-:Y:S01]  /*5e20*/  F2FP.F16.E4M3.UNPACK_B R98, R75.H1 ;  /* 0x0000004bff62723e */ /* 0x000fe200030006ff */
[--C-:B------:R-:W-:Y:S02]  /*5e30*/  HADD2.F32 R75, -RZ, R83.reuse.H0_H0 ;  /* 0x20000053ff4b7230 */ /* 0x100fe40000004100 */
[----:B------:R-:W-:Y:S01]  /*5e40*/  FFMA R46, R73, UR38, R46 ;  /* 0x00000026492e7c23 */ /* 0x000fe2000800002e */
[--C-:B------:R-:W-:Y:S01]  /*5e50*/  HADD2.F32 R95, -RZ, R96.reuse.H0_H0 ;  /* 0x20000060ff5f7230 */ /* 0x100fe20000004100 */
[-C--:B------:R-:W-:Y:S01]  /*5e60*/  F2FP.F16.E4M3.UNPACK_B R100, R76.reuse ;  /* 0x0000004cff64723e */ /* 0x080fe200020006ff */
[----:B------:R-:W-:Y:S01]  /*5e70*/  HADD2.F32 R96, -RZ, R96.H1_H1 ;  /* 0x30000060ff607230 */ /* 0x000fe20000004100 */
[----:B------:R-:W-:Y:S01]  /*5e80*/  F2FP.F16.E4M3.UNPACK_B R102, R76.H1 ;  /* 0x0000004cff66723e */ /* 0x000fe200030006ff */
[----:B------:R-:W-:Y:S02]  /*5e90*/  HADD2.F32 R76, -RZ, R83.H1_H1 ;  /* 0x30000053ff4c7230 */ /* 0x000fe40000004100 */
[----:B------:R-:W-:Y:S01]  /*5ea0*/  FMUL R47, R64, R47 ;  /* 0x0000002f402f7220 */ /* 0x000fe20000400000 */
[-C--:B------:R-:W-:Y:S01]  /*5eb0*/  F2FP.F16.E4M3.UNPACK_B R104, R77.reuse ;  /* 0x0000004dff68723e */ /* 0x080fe200020006ff */
[--C-:B------:R-:W-:Y:S01]  /*5ec0*/  HADD2.F32 R83, -RZ, R84.reuse.H0_H0 ;  /* 0x20000054ff537230 */ /* 0x100fe20000004100 */
[----:B------:R-:W-:Y:S01]  /*5ed0*/  F2FP.F16.E4M3.UNPACK_B R106, R77.H1 ;  /* 0x0000004dff6a723e */ /* 0x000fe200030006ff */
[--C-:B------:R-:W-:Y:S01]  /*5ee0*/  HADD2.F32 R77, -RZ, R81.reuse.H0_H0 ;  /* 0x20000051ff4d7230 */ /* 0x100fe20000004100 */
[-C--:B------:R-:W-:Y:S01]  /*5ef0*/  F2FP.F16.E4M3.UNPACK_B R108, R78.reuse ;  /* 0x0000004eff6c723e */ /* 0x080fe200020006ff */
[----:B------:R-:W-:Y:S01]  /*5f00*/  FFMA R47, R74, UR38, R47 ;  /* 0x000000264a2f7c23 */ /* 0x000fe2000800002f */
[----:B------:R-:W-:Y:S01]  /*5f10*/  F2FP.F16.E4M3.UNPACK_B R110, R78.H1 ;  /* 0x0000004eff6e723e */ /* 0x000fe200030006ff */
[----:B------:R-:W-:Y:S01]  /*5f20*/  FFMA R48, R75, UR38, R48 ;  /* 0x000000264b307c23 */ /* 0x000fe20008000030 */
[----:B------:R-:W-:Y:S01]  /*5f30*/  FFMA R49, R76, UR38, R49 ;  /* 0x000000264c317c23 */ /* 0x000fe20008000031 */
[----:B------:R-:W-:Y:S01]  /*5f40*/  HADD2.F32 R84, -RZ, R84.H1_H1 ;  /* 0x30000054ff547230 */ /* 0x000fe20000004100 */
[----:B------:R-:W-:Y:S01]  /*5f50*/  F2FP.SATFINITE.E4M3.F32.PACK_AB_MERGE_C R125, R47, R46, RZ ;  /* 0x0000002e2f7d723e */ /* 0x000fe200048070ff */
[--C-:B------:R-:W-:Y:S01]  /*5f60*/  HADD2.F32 R99, -RZ, R100.reuse.H0_H0 ;  /* 0x20000064ff637230 */ /* 0x100fe20000004100 */
[-C--:B------:R-:W-:Y:S01]  /*5f70*/  F2FP.F16.E4M3.UNPACK_B R112, R79.reuse ;  /* 0x0000004fff70723e */ /* 0x080fe200020006ff */
[----:B------:R-:W-:Y:S01]  /*5f80*/  HADD2.F32 R100, -RZ, R100.H1_H1 ;  /* 0x30000064ff647230 */ /* 0x000fe20000004100 */
[----:B------:R-:W-:Y:S01]  /*5f90*/  F2FP.SATFINITE.E4M3.F32.PACK_AB_MERGE_C R125, R45, R44, R125 ;  /* 0x0000002c2d7d723e */ /* 0x000fe2000480707d */
[----:B------:R-:W-:Y:S01]  /*5fa0*/  HADD2.F32 R103, -RZ, R104.H0_H0 ;  /* 0x20000068ff677230 */ /* 0x000fe20000004100 */
[----:B------:R-:W-:Y:S01]  /*5fb0*/  F2FP.F16.E4M3.UNPACK_B R114, R79.H1 ;  /* 0x0000004fff72723e */ /* 0x000fe200030006ff */
[--C-:B------:R-:W-:Y:S02]  /*5fc0*/  HADD2.F32 R79, -RZ, R80.reuse.H0_H0 ;  /* 0x20000050ff4f7230 */ /* 0x100fe40000004100 */
[C---:B------:R-:W-:Y:S01]  /*5fd0*/  FMUL R50, R64.reuse, R50 ;  /* 0x0000003240327220 */ /* 0x040fe20000400000 */
[----:B------:R-:W-:Y:S02]  /*5fe0*/  HADD2.F32 R78, -RZ, R81.H1_H1 ;  /* 0x30000051ff4e7230 */ /* 0x000fe40000004100 */
[----:B------:R-:W-:Y:S01]  /*5ff0*/  FMUL R51, R64, R51 ;  /* 0x0000003340337220 */ /* 0x000fe20000400000 */
[----:B------:R-:W-:Y:S02]  /*6000*/  HADD2.F32 R80, -RZ, R80.H1_H1 ;  /* 0x30000050ff507230 */ /* 0x000fe40000004100 */
[----:B------:R-:W-:Y:S01]  /*6010*/  FFMA R50, R77, UR38, R50 ;  /* 0x000000264d327c23 */ /* 0x000fe20008000032 */
[----:B------:R-:W-:Y:S02]  /*6020*/  HADD2.F32 R81, -RZ, R82.H0_H0 ;  /* 0x20000052ff517230 */ /* 0x000fe40000004100 */
[----:B------:R-:W-:Y:S01]  /*6030*/  FFMA R51, R78, UR38, R51 ;  /* 0x000000264e337c23 */ /* 0x000fe20008000033 */
[----:B------:R-:W-:Y:S01]  /*6040*/  FFMA R52, R79, UR38, R52 ;  /* 0x000000264f347c23 */ /* 0x000fe20008000034 */
[----:B------:R-:W-:Y:S01]  /*6050*/  FFMA R53, R80, UR38, R53 ;  /* 0x0000002650357c23 */ /* 0x000fe20008000035 */
[----:B------:R-:W-:Y:S02]  /*6060*/  HADD2.F32 R104, -RZ, R104.H1_H1 ;  /* 0x30000068ff687230 */ /* 0x000fe40000004100 */
[C---:B------:R-:W-:Y:S01]  /*6070*/  FMUL R54, R64.reuse, R54 ;  /* 0x0000003640367220 */ /* 0x040fe20000400000 */
[----:B------:R-:W-:Y:S01]  /*6080*/  HADD2.F32 R82, -RZ, R82.H1_H1 ;  /* 0x30000052ff527230 */ /* 0x000fe20000004100 */
[----:B------:R-:W-:Y:S01]  /*6090*/  F2FP.SATFINITE.E4M3.F32.PACK_AB_MERGE_C R126, R51, R50, RZ ;  /* 0x00000032337e723e */ /* 0x000fe200048070ff */
[--C-:B------:R-:W-:Y:S02]  /*60a0*/  HADD2.F32 R107, -RZ, R108.reuse.H0_H0 ;  /* 0x2000006cff6b7230 */ /* 0x100fe40000004100 */
[----:B------:R-:W-:Y:S01]  /*60b0*/  FFMA R54, R81, UR38, R54 ;  /* 0x0000002651367c23 */ /* 0x000fe20008000036 */
[----:B------:R-:W-:Y:S01]  /*60c0*/  HADD2.F32 R108, -RZ, R108.H1_H1 ;  /* 0x3000006cff6c7230 */ /* 0x000fe20000004100 */
[----:B------:R-:W-:Y:S01]  /*60d0*/  F2FP.SATFINITE.E4M3.F32.PACK_AB_MERGE_C R126, R49, R48, R126 ;  /* 0x00000030317e723e */ /* 0x000fe2000480707e */
[--C-:B------:R-:W-:Y:S02]  /*60e0*/  HADD2.F32 R111, -RZ, R112.reuse.H0_H0 ;  /* 0x20000070ff6f7230 */ /* 0x100fe40000004100 */
[C---:B------:R-:W-:Y:S01]  /*60f0*/  FMUL R55, R64.reuse, R55 ;  /* 0x0000003740377220 */ /* 0x040fe20000400000 */
[----:B------:R-:W-:Y:S02]  /*6100*/  HADD2.F32 R112, -RZ, R112.H1_H1 ;  /* 0x30000070ff707230 */ /* 0x000fe40000004100 */
[C---:B------:R-:W-:Y:S01]  /*6110*/  FMUL R26, R64.reuse, R26 ;  /* 0x0000001a401a7220 */ /* 0x040fe20000400000 */
[----:B------:R-:W-:Y:S01]  /*6120*/  FMUL R27, R64, R27 ;  /* 0x0000001b401b7220 */ /* 0x000fe20000400000 */
[----:B------:R-:W-:Y:S01]  /*6130*/  FFMA R55, R82, UR38, R55 ;  /* 0x0000002652377c23 */ /* 0x000fe20008000037 */
[----:B------:R-:W-:Y:S01]  /*6140*/  FFMA R24, R83, UR38, R24 ;  /* 0x0000002653187c23 */ /* 0x000fe20008000018 */
[----:B------:R-:W-:Y:S01]  /*6150*/  FFMA R25, R84, UR38, R25 ;  /* 0x0000002654197c23 */ /* 0x000fe20008000019 */
[----:B------:R-:W-:Y:S01]  /*6160*/  FFMA R26, R85, UR38, R26 ;  /* 0x00000026551a7c23 */ /* 0x000fe2000800001a */
[----:B------:R-:W-:Y:S01]  /*6170*/  FFMA R27, R86, UR38, R27 ;  /* 0x00000026561b7c23 */ /* 0x000fe2000800001b */
[----:B------:R-:W-:Y:S01]  /*6180*/  FFMA R0, R87, UR38, R0 ;  /* 0x0000002657007c23 */ /* 0x000fe20008000000 */
[----:B------:R-:W-:Y:S01]  /*6190*/  FFMA R3, R88, UR38, R3 ;  /* 0x0000002658037c23 */ /* 0x000fe20008000003 */
[----:B------:R-:W-:Y:S01]  /*61a0*/  F2FP.SATFINITE.E4M3.F32.PACK_AB_MERGE_C R127, R55, R54, RZ ;  /* 0x00000036377f723e */ /* 0x000fe200048070ff */
[C---:B------:R-:W-:Y:S01]  /*61b0*/  FMUL R20, R64.reuse, R30 ;  /* 0x0000001e40147220 */ /* 0x040fe20000400000 */
[----:B------:R-:W-:Y:S01]  /*61c0*/  F2FP.SATFINITE.E4M3.F32.PACK_AB_MERGE_C R136, R27, R26, RZ ;  /* 0x0000001a1b88723e */ /* 0x000fe200048070ff */
[C---:B------:R-:W-:Y:S01]  /*61d0*/  FMUL R30, R64.reuse, R36 ;  /* 0x00000024401e7220 */ /* 0x040fe20000400000 */
[----:B------:R-:W-:Y:S01]  /*61e0*/  F2FP.SATFINITE.E4M3.F32.PACK_AB_MERGE_C R127, R53, R52, R127 ;  /* 0x00000034357f723e */ /* 0x000fe2000480707f */
[----:B------:R-:W-:Y:S01]  /*61f0*/  FFMA R20, R89, UR38, R20 ;  /* 0x0000002659147c23 */ /* 0x000fe20008000014 */
[----:B------:R-:W-:Y:S01]  /*6200*/  F2FP.SATFINITE.E4M3.F32.PACK_AB_MERGE_C R136, R25, R24, R136 ;  /* 0x000000181988723e */ /* 0x000fe20004807088 */
[C---:B------:R-:W-:Y:S01]  /*6210*/  FMUL R21, R64.reuse, R31 ;  /* 0x0000001f40157220 */ /* 0x040fe20000400000 */
[--C-:B------:R-:W-:Y:S01]  /*6220*/  HADD2.F32 R93, -RZ, R94.reuse.H0_H0 ;  /* 0x2000005eff5d7230 */ /* 0x100fe20000004100 */
[----:B------:R1:W-:Y:S01]  /*6230*/  STS.128 [R142+0x1980], R124 ;  /* 0x0019807c8e007388 */ /* 0x0003e20000000c00 */
[----:B------:R-:W-:Y:S01]  /*6240*/  FMUL R31, R64, R37 ;  /* 0x00000025401f7220 */ /* 0x000fe20000400000 */
[----:B------:R-:W-:Y:S01]  /*6250*/  FFMA R21, R90, UR38, R21 ;  /* 0x000000265a157c23 */ /* 0x000fe20008000015 */
[----:B------:R-:W-:Y:S01]  /*6260*/  FFMA R22, R91, UR38, R22 ;  /* 0x000000265b167c23 */ /* 0x000fe20008000016 */
[----:B------:R-:W-:Y:S01]  /*6270*/  FFMA R23, R92, UR38, R23 ;  /* 0x000000265c177c23 */ /* 0x000fe20008000017 */
[C---:B------:R-:W-:Y:S01]  /*6280*/  FMUL R28, R64.reuse, R34 ;  /* 0x00000022401c7220 */ /* 0x040fe20000400000 */
[----:B------:R-:W-:Y:S01]  /*6290*/  HADD2.F32 R94, -RZ, R94.H1_H1 ;  /* 0x3000005eff5e7230 */ /* 0x000fe20000004100 */
[----:B------:R-:W-:Y:S01]  /*62a0*/  F2FP.SATFINITE.E4M3.F32.PACK_AB_MERGE_C R137, R21, R20, RZ ;  /* 0x000000141589723e */ /* 0x000fe200048070ff */
[----:B------:R-:W-:Y:S01]  /*62b0*/  FMUL R29, R64, R35 ;  /* 0x00000023401d7220 */ /* 0x000fe20000400000 */
[--C-:B------:R-:W-:Y:S02]  /*62c0*/  HADD2.F32 R97, -RZ, R98.reuse.H0_H0 ;  /* 0x20000062ff617230 */ /* 0x100fe40000004100 */
[----:B------:R-:W-:Y:S01]  /*62d0*/  FFMA R28, R93, UR38, R28 ;  /* 0x000000265d1c7c23 */ /* 0x000fe2000800001c */
[----:B------:R-:W-:Y:S01]  /*62e0*/  F2FP.SATFINITE.E4M3.F32.PACK_AB_MERGE_C R137, R3, R0, R137 ;  /* 0x000000000389723e */ /* 0x000fe20004807089 */
[----:B------:R-:W-:Y:S01]  /*62f0*/  FFMA R29, R94, UR38, R29 ;  /* 0x000000265e1d7c23 */ /* 0x000fe2000800001d */
[----:B------:R-:W-:Y:S01]  /*6300*/  FFMA R30, R95, UR38, R30 ;  /* 0x000000265f1e7c23 */ /* 0x000fe2000800001e */
[----:B------:R-:W-:Y:S01]  /*6310*/  FFMA R31, R96, UR38, R31 ;  /* 0x00000026601f7c23 */ /* 0x000fe2000800001f */
[C---:B------:R-:W-:Y:S01]  /*6320*/  FMUL R32, R64.reuse, R38 ;  /* 0x0000002640207220 */ /* 0x040fe20000400000 */
[----:B------:R-:W-:Y:S02]  /*6330*/  HADD2.F32 R98, -RZ, R98.H1_H1 ;  /* 0x30000062ff627230 */ /* 0x000fe40000004100 */
[C---:B------:R-:W-:Y:S01]  /*6340*/  FMUL R33, R64.reuse, R39 ;  /* 0x0000002740217220 */ /* 0x040fe20000400000 */
[--C-:B------:R-:W-:Y:S02]  /*6350*/  HADD2.F32 R101, -RZ, R102.reuse.H0_H0 ;  /* 0x20000066ff657230 */ /* 0x100fe40000004100 */
[----:B------:R-:W-:Y:S01]  /*6360*/  FFMA R32, R97, UR38, R32 ;  /* 0x0000002661207c23 */ /* 0x000fe20008000020 */
[----:B------:R-:W-:Y:S02]  /*6370*/  HADD2.F32 R102, -RZ, R102.H1_H1 ;  /* 0x30000066ff667230 */ /* 0x000fe40000004100 */
[----:B------:R-:W-:Y:S01]  /*6380*/  FMUL R6, R64, R6 ;  /* 0x0000000640067220 */ /* 0x000fe20000400000 */
[----:B------:R-:W-:Y:S01]  /*6390*/  FFMA R33, R98, UR38, R33 ;  /* 0x0000002662217c23 */ /* 0x000fe20008000021 */
[----:B------:R-:W-:Y:S01]  /*63a0*/  FMUL R7, R64, R7 ;  /* 0x0000000740077220 */ /* 0x000fe20000400000 */
[----:B------:R-:W-:Y:S01]  /*63b0*/  FFMA R4, R99, UR38, R4 ;  /* 0x0000002663047c23 */ /* 0x000fe20008000004 */
[----:B------:R-:W-:Y:S01]  /*63c0*/  FFMA R5, R100, UR38, R5 ;  /* 0x0000002664057c23 */ /* 0x000fe20008000005 */
        /* <DEDUP_REMOVED lines=24> */
[----:B------:R-:W-:Y:S01]  /*6550*/  FFMA R18, R113, UR38, R18 ;  /* 0x0000002671127c23 */ /* 0x000fe20008000012 */
[----:B------:R-:W-:Y:S01]  /*6560*/  FFMA R19, R114, UR38, R19 ;  /* 0x0000002672137c23 */ /* 0x000fe20008000013 */
[----:B------:R-:W-:Y:S01]  /*6570*/  F2FP.SATFINITE.E4M3.F32.PACK_AB_MERGE_C R138, R29, R28, RZ ;  /* 0x0000001c1d8a723e */ /* 0x000fe200048070ff */
[----:B------:R-:W-:Y:S01]  /*6580*/  UIADD3 UR16, UPT, UPT, UR39, 0x1, URZ ;  /* 0x0000000127107890 */ /* 0x000fe2000fffe0ff */
[----:B------:R-:W-:Y:S01]  /*6590*/  F2FP.SATFINITE.E4M3.F32.PACK_AB_MERGE_C R139, R33, R32, RZ ;  /* 0x00000020218b723e */ /* 0x000fe200048070ff */
[----:B------:R-:W-:Y:S01]  /*65a0*/  BSSY.RECONVERGENT B0, `(.L_x_89) ;  /* 0x000002a000007945 */ /* 0x000fe20003800200 */
[----:B------:R-:W-:Y:S02]  /*65b0*/  F2FP.SATFINITE.E4M3.F32.PACK_AB_MERGE_C R148, R7, R6, RZ ;  /* 0x000000060794723e */ /* 0x000fe400048070ff */
[----:B------:R-:W-:Y:S02]  /*65c0*/  F2FP.SATFINITE.E4M3.F32.PACK_AB_MERGE_C R149, R11, R10, RZ ;  /* 0x0000000a0b95723e */ /* 0x000fe400048070ff */
[----:B------:R-:W-:Y:S02]  /*65d0*/  F2FP.SATFINITE.E4M3.F32.PACK_AB_MERGE_C R146, R15, R14, RZ ;  /* 0x0000000e0f92723e */ /* 0x000fe400048070ff */
[----:B------:R-:W-:Y:S02]  /*65e0*/  F2FP.SATFINITE.E4M3.F32.PACK_AB_MERGE_C R147, R19, R18, RZ ;  /* 0x000000121393723e */ /* 0x000fe400048070ff */
[----:B------:R-:W-:Y:S02]  /*65f0*/  F2FP.SATFINITE.E4M3.F32.PACK_AB_MERGE_C R138, R23, R22, R138 ;  /* 0x00000016178a723e */ /* 0x000fe4000480708a */
[----:B------:R-:W-:Y:S02]  /*6600*/  F2FP.SATFINITE.E4M3.F32.PACK_AB_MERGE_C R139, R31, R30, R139 ;  /* 0x0000001e1f8b723e */ /* 0x000fe4000480708b */
[----:B------:R-:W-:Y:S02]  /*6610*/  F2FP.SATFINITE.E4M3.F32.PACK_AB_MERGE_C R148, R5, R4, R148 ;  /* 0x000000040594723e */ /* 0x000fe40004807094 */
[----:B------:R-:W-:Y:S01]  /*6620*/  F2FP.SATFINITE.E4M3.F32.PACK_AB_MERGE_C R149, R9, R8, R149 ;  /* 0x000000080995723e */ /* 0x000fe20004807095 */
[----:B------:R1:W-:Y:S01]  /*6630*/  STS.128 [R142+0x2180], R136 ;  /* 0x002180888e007388 */ /* 0x0003e20000000c00 */
[----:B------:R-:W-:Y:S02]  /*6640*/  F2FP.SATFINITE.E4M3.F32.PACK_AB_MERGE_C R150, R13, R12, R146 ;  /* 0x0000000c0d96723e */ /* 0x000fe40004807092 */
[----:B------:R-:W-:Y:S05]  /*6650*/  F2FP.SATFINITE.E4M3.F32.PACK_AB_MERGE_C R151, R17, R16, R147 ;  /* 0x000000101197723e */ /* 0x000fea0004807093 */
[----:B------:R1:W-:Y:S01]  /*6660*/  STS.128 [R142+0x2980], R148 ;  /* 0x002980948e007388 */ /* 0x0003e20000000c00 */
[----:B------:R-:W-:Y:S01]  /*6670*/  @!PT LDS RZ, [RZ] ;  /* 0x00000000fffff984 */ /* 0x000fe20000000800 */
[----:B------:R-:W-:Y:S01]  /*6680*/  @!PT LDS RZ, [RZ] ;  /* 0x00000000fffff984 */ /* 0x000fe20000000800 */
[----:B------:R-:W-:Y:S01]  /*6690*/  @!PT LDS RZ, [RZ] ;  /* 0x00000000fffff984 */ /* 0x000fe20000000800 */
[----:B------:R-:W-:Y:S01]  /*66a0*/  @!PT LDS RZ, [RZ] ;  /* 0x00000000fffff984 */ /* 0x000fe20000000800 */
[----:B------:R3:W-:Y:S07]  /*66b0*/  MEMBAR.ALL.CTA ;  /* 0x0000000000007992 */ /* 0x0007ee0000008000 */
[----:B---3--:R-:W3:Y:S02]  /*66c0*/  FENCE.VIEW.ASYNC.S ;  /* 0x00000000000073c6 */ /* 0x008ee40000000000 */
[----:B---3--:R-:W-:Y:S06]  /*66d0*/  BAR.SYNC.DEFER_BLOCKING 0x1, 0x80 ;  /* 0x0042000000007b1d */ /* 0x008fec0000010000 */
[----:B------:R-:W-:Y:S05]  /*66e0*/  @P0 BRA `(.L_x_90) ;  /* 0x0000000000540947 */ /* 0x000fea0003800000 */
[----:B------:R-:W-:Y:S01]  /*66f0*/  R2UR UR13, R123 ;  /* 0x000000007b0d72ca */ /* 0x000fe200000e0000 */
[----:B------:R-:W-:Y:S01]  /*6700*/  UIADD3 UR18, UP0, UPT, UR48, 0x680, URZ ;  /* 0x0000068030127890 */ /* 0x000fe2000ff1e0ff */
[----:B------:R-:W-:Y:S01]  /*6710*/  R2UR UR14, R129 ;  /* 0x00000000810e72ca */ /* 0x000fe200000e0000 */
[----:B------:R-:W-:Y:S02]  /*6720*/  UIADD3 UR12, UPT, UPT, UR46, 0x1980, URZ ;  /* 0x000019802e0c7890 */ /* 0x000fe4000fffe0ff */
[----:B------:R-:W-:Y:S01]  /*6730*/  UIADD3.X UR19, UPT, UPT, URZ, UR49, URZ, UP0, !UPT ;  /* 0x00000031ff137290 */ /* 0x000fe200087fe4ff */
[----:B------:R-:W-:Y:S01]  /*6740*/  UMOV UR15, UR36 ;  /* 0x00000024000f7c82 */ /* 0x000fe20008000000 */
[----:B------:R-:W-:Y:S01]  /*6750*/  UIADD3 UR8, UPT, UPT, UR46, 0x2180, URZ ;  /* 0x000021802e087890 */ /* 0x000fe2000fffe0ff */
[----:B------:R-:W-:Y:S01]  /*6760*/  UMOV UR11, UR36 ;  /* 0x00000024000b7c82 */ /* 0x000fe20008000000 */
[----:B------:R-:W-:Y:S04]  /*6770*/  UIADD3 UR4, UPT, UPT, UR46, 0x2980, URZ ;  /* 0x000029802e047890 */ /* 0x000fe8000fffe0ff */
[----:B------:R-:W-:Y:S02]  /*6780*/  UIMAD UR13, UR13, 0x30, URZ ;  /* 0x000000300d0d78a4 */ /* 0x000fe4000f8e02ff */
[----:B------:R-:W-:Y:S02]  /*6790*/  USHF.L.U32 UR14, UR14, 0x7, URZ ;  /* 0x000000070e0e7899 */ /* 0x000fe400080006ff */
[----:B------:R-:W-:Y:S02]  /*67a0*/  UIADD3 UR9, UPT, UPT, UR13, 0x10, URZ ;  /* 0x000000100d097890 */ /* 0x000fe4000fffe0ff */
[----:B------:R-:W-:Y:S01]  /*67b0*/  UIADD3 UR5, UPT, UPT, UR13, 0x20, URZ ;  /* 0x000000200d057890 */ /* 0x000fe2000fffe0ff */
[----:B------:R-:W-:Y:S02]  /*67c0*/  UMOV UR7, UR36 ;  /* 0x0000002400077c82 */ /* 0x000fe40008000000 */
[----:B------:R-:W-:Y:S01]  /*67d0*/  UMOV UR10, UR14 ;  /* 0x0000000e000a7c82 */ /* 0x000fe20008000000 */
[----:B------:R-:W-:Y:S01]  /*67e0*/  UMOV UR6, UR14 ;  /* 0x0000000e00067c82 */ /* 0x000fe20008000000 */
[----:B------:R3:W-:Y:S02]  /*67f0*/  UTMASTG.3D [UR12], [UR18] ;  /* 0x0000000c120073b5 */ /* 0x0007e40008010000 */
[----:B------:R3:W-:Y:S02]  /*6800*/  UTMASTG.3D [UR8], [UR18] ;  /* 0x00000008120073b5 */ /* 0x0007e40008010000 */
[----:B------:R3:W-:Y:S01]  /*6810*/  UTMASTG.3D [UR4], [UR18] ;  /* 0x00000004120073b5 */ /* 0x0007e20008010000 */
[----:B------:R0:W-:Y:S01]  /*6820*/  UTMACMDFLUSH ;  /* 0x00000000000079b7 */ /* 0x0001e20000000000 */
[----:B---3--:R-:W-:Y:S04]  /*6830*/  DEPBAR.LE SB0, 0x0 ;  /* 0x000080000000791a */ /* 0x008fe80000000000 */
.L_x_90:
[----:B------:R-:W-:Y:S05]  /*6840*/  BSYNC.RECONVERGENT B0 ;  /* 0x0000000000007941 */ /* 0x000fea0003800200 */
.L_x_89:
[----:B------:R-:W-:Y:S01]  /*6850*/  BAR.SYNC.DEFER_BLOCKING 0x1, 0x80 ;  /* 0x0042000000007b1d */ /* 0x000fe20000010000 */
[----:B------:R-:W-:Y:S01]  /*6860*/  ISETP.NE.AND P1, PT, R144, RZ, PT ;  /* 0x000000ff9000720c */ /* 0x000fe20003f25270 */
[----:B------:R-:W-:Y:S01]  /*6870*/  UISETP.NE.AND UP0, UPT, UR16, 0x4, UPT ;  /* 0x000000041000788c */ /* 0x000fe2000bf05270 */
[----:B------:R-:W-:Y:S01]  /*6880*/  ISETP.NE.AND P0, PT, R145, 0x2, PT ;  /* 0x000000029100780c */ /* 0x000fe20003f05270 */
[----:B------:R-:W-:Y:S02]  /*6890*/  IMAD.IADD R123, R63, 0x1, R115 ;  /* 0x000000013f7b7824 */ /* 0x000fe400078e0273 */
[----:B------:R-:W-:Y:S01]  /*68a0*/  USEL UR4, URZ, 0x1, UP0 ;  /* 0x00000001ff047887 */ /* 0x000fe20008000000 */
[----:B------:R-:W-:Y:S01]  /*68b0*/  SEL R3, RZ, 0x1, P0 ;  /* 0x00000001ff037807 */ /* 0x000fe20000000000 */
[----:B------:R-:W-:Y:S01]  /*68c0*/  USEL UR39, UR16, URZ, UP0 ;  /* 0x000000ff10277287 */ /* 0x000fe20008000000 */
[----:B------:R-:W-:Y:S01]  /*68d0*/  SEL R145, R145, RZ, P0 ;  /* 0x000000ff91917207 */ /* 0x000fe20000000000 */
[----:B------:R-:W-:Y:S01]  /*68e0*/  IMAD.IADD R129, R65, 0x1, R122 ;  /* 0x0000000141817824 */ /* 0x000fe200078e027a */
[----:B------:R-:W-:Y:S02]  /*68f0*/  LOP3.LUT R140, R140, R3, RZ, 0x3c, !PT ;  /* 0x000000038c8c7212 */ /* 0x000fe400078e3cff */
[----:B------:R-:W-:Y:S02]  /*6900*/  LOP3.LUT R141, R141, UR4, RZ, 0x3c, !PT ;  /* 0x000000048d8d7c12 */ /* 0x000fe4000f8e3cff */
[----:B------:R-:W-:Y:S01]  /*6910*/  @P1 R2UR UR36, R134 ;  /* 0x00000000862412ca */ /* 0x000fe200000e0000 */
[----:B------:R-:W-:Y:S03]  /*6920*/  @!UPT UIADD3 URZ, UPT, UPT, URZ, URZ, URZ ;  /* 0x000000fffffff290 */ /* 0x000fe6000fffe0ff */
[----:B------:R-:W-:Y:S11]  /*6930*/  @P1 BRA `(.L_x_91) ;  /* 0xffffffe000301947 */ /* 0x000ff6000383ffff */
[----:B------:R-:W-:Y:S05]  /*6940*/  EXIT ;  /* 0x000000000000794d */ /* 0x000fea0003800000 */
.L_x_19:
[----:B--2---:R2:W1:Y:S02]  /*6950*/  SYNCS.PHASECHK.TRANS64.TRYWAIT P0, [R3+URZ+0xd0], R2 ;  /* 0x0000d002030075a7 */ /* 0x00446400080011ff */
[----:B-1----:R-:W-:Y:S05]  /*6960*/  @!P0 NANOSLEEP.SYNCS 0x989680 ;  /* 0x009896800000895d */ /* 0x002fea0003900000 */
[----:B------:R-:W1:Y:S02]  /*6970*/  @!P0 SYNCS.PHASECHK.TRANS64 P0, [R3+URZ+0xd0], R2 ;  /* 0x0000d002030085a7 */ /* 0x000e6400080010ff */
[----:B-1----:R-:W-:Y:S05]  /*6980*/  @!P0 BRA `(.L_x_19) ;  /* 0xfffffffc00f08947 */ /* 0x002fea000383ffff */
[----:B------:R-:W-:Y:S05]  /*6990*/  BRA `(.L_x_92) ;  /* 0xffffffa800f47947 */ /* 0x000fea000383ffff */
.L_x_22:
[----:B-1----:R-:W-:Y:S07]  /*69a0*/  MOV R2, UR33 ;  /* 0x0000002100027c02 */ /* 0x002fee0008000f00 */
.L_x_93:
[----:B-1----:R1:W2:Y:S02]  /*69b0*/  SYNCS.PHASECHK.TRANS64.TRYWAIT P0, [R2+URZ+0x20], R5 ;  /* 0x00002005020075a7 */ /* 0x0022a400080011ff */
[----:B--2---:R-:W-:Y:S05]  /*69c0*/  @!P0 NANOSLEEP.SYNCS 0x989680 ;  /* 0x009896800000895d */ /* 0x004fea0003900000 */
[----:B------:R-:W2:Y:S02]  /*69d0*/  @!P0 SYNCS.PHASECHK.TRANS64 P0, [R2+URZ+0x20], R5 ;  /* 0x00002005020085a7 */ /* 0x000ea400080010ff */
[----:B--2---:R-:W-:Y:S05]  /*69e0*/  @!P0 BRA `(.L_x_93) ;  /* 0xfffffffc00f08947 */ /* 0x004fea000383ffff */
[----:B------:R-:W-:Y:S05]  /*69f0*/  BRA `(.L_x_21) ;  /* 0xffffffac00447947 */ /* 0x000fea000383ffff */
.L_x_28:
[----:B-1----:R-:W-:Y:S07]  /*6a00*/  MOV R2, UR33 ;  /* 0x0000002100027c02 */ /* 0x002fee0008000f00 */
.L_x_94:
[----:B-1----:R1:W2:Y:S02]  /*6a10*/  SYNCS.PHASECHK.TRANS64.TRYWAIT P0, [R2+URZ+0x20], R5 ;  /* 0x00002005020075a7 */ /* 0x0022a400080011ff */
[----:B--2---:R-:W-:Y:S05]  /*6a20*/  @!P0 NANOSLEEP.SYNCS 0x989680 ;  /* 0x009896800000895d */ /* 0x004fea0003900000 */
[----:B------:R-:W2:Y:S02]  /*6a30*/  @!P0 SYNCS.PHASECHK.TRANS64 P0, [R2+URZ+0x20], R5 ;  /* 0x00002005020085a7 */ /* 0x000ea400080010ff */
[----:B--2---:R-:W-:Y:S05]  /*6a40*/  @!P0 BRA `(.L_x_94) ;  /* 0xfffffffc00f08947 */ /* 0x004fea000383ffff */
[----:B------:R-:W-:Y:S05]  /*6a50*/  BRA `(.L_x_27) ;  /* 0xffffffb0001c7947 */ /* 0x000fea000383ffff */
.L_x_32:
[----:B-1----:R1:W2:Y:S02]  /*6a60*/  SYNCS.PHASECHK.TRANS64.TRYWAIT P0, [R2+URZ+0x60], R3 ;  /* 0x00006003020075a7 */ /* 0x0022a400080011ff */
[----:B--2---:R-:W-:Y:S05]  /*6a70*/  @!P0 NANOSLEEP.SYNCS 0x989680 ;  /* 0x009896800000895d */ /* 0x004fea0003900000 */
[----:B------:R-:W2:Y:S02]  /*6a80*/  @!P0 SYNCS.PHASECHK.TRANS64 P0, [R2+URZ+0x60], R3 ;  /* 0x00006003020085a7 */ /* 0x000ea400080010ff */
[----:B--2---:R-:W-:Y:S05]  /*6a90*/  @!P0 BRA `(.L_x_32) ;  /* 0xfffffffc00f08947 */ /* 0x004fea000383ffff */
[----:B------:R-:W-:Y:S05]  /*6aa0*/  BRA `(.L_x_95) ;  /* 0xffffffb000d47947 */ /* 0x000fea000383ffff */
.L_x_36:
[----:B------:R-:W-:-:S07]  /*6ab0*/  MOV R0, UR5 ;  /* 0x0000000500007c02 */ /* 0x000fce0008000f00 */
.L_x_96:
[----:B-1----:R1:W2:Y:S02]  /*6ac0*/  SYNCS.PHASECHK.TRANS64.TRYWAIT P0, [R0+URZ], R3 ;  /* 0x00000003000075a7 */ /* 0x0022a400080011ff */
[----:B--2---:R-:W-:Y:S05]  /*6ad0*/  @!P0 NANOSLEEP.SYNCS 0x989680 ;  /* 0x009896800000895d */ /* 0x004fea0003900000 */
[----:B------:R-:W2:Y:S02]  /*6ae0*/  @!P0 SYNCS.PHASECHK.TRANS64 P0, [R0+URZ], R3 ;  /* 0x00000003000085a7 */ /* 0x000ea400080010ff */
[----:B--2---:R-:W-:Y:S05]  /*6af0*/  @!P0 BRA `(.L_x_96) ;  /* 0xfffffffc00f08947 */ /* 0x004fea000383ffff */
[----:B------:R-:W-:Y:S05]  /*6b00*/  BRA `(.L_x_97) ;  /* 0xffffffb800447947 */ /* 0x000fea000383ffff */
.L_x_37:
[----:B------:R-:W-:-:S07]  /*6b10*/  MOV R0, UR5 ;  /* 0x0000000500007c02 */ /* 0x000fce0008000f00 */
.L_x_98:
[----:B-1----:R1:W2:Y:S02]  /*6b20*/  SYNCS.PHASECHK.TRANS64.TRYWAIT P0, [R0+URZ], R3 ;  /* 0x00000003000075a7 */ /* 0x0022a400080011ff */
[----:B--2---:R-:W-:Y:S05]  /*6b30*/  @!P0 NANOSLEEP.SYNCS 0x989680 ;  /* 0x009896800000895d */ /* 0x004fea0003900000 */
[----:B------:R-:W2:Y:S02]  /*6b40*/  @!P0 SYNCS.PHASECHK.TRANS64 P0, [R0+URZ], R3 ;  /* 0x00000003000085a7 */ /* 0x000ea400080010ff */
[----:B--2---:R-:W-:Y:S05]  /*6b50*/  @!P0 BRA `(.L_x_98) ;  /* 0xfffffffc00f08947 */ /* 0x004fea000383ffff */
[----:B------:R-:W-:Y:S05]  /*6b60*/  BRA `(.L_x_99) ;  /* 0xffffffb800507947 */ /* 0x000fea000383ffff */
.L_x_38:
[----:B------:R-:W-:-:S07]  /*6b70*/  MOV R0, UR5 ;  /* 0x0000000500007c02 */ /* 0x000fce0008000f00 */
.L_x_100:
[----:B-1----:R1:W2:Y:S02]  /*6b80*/  SYNCS.PHASECHK.TRANS64.TRYWAIT P0, [R0+URZ], R3 ;  /* 0x00000003000075a7 */ /* 0x0022a400080011ff */
[----:B--2---:R-:W-:Y:S05]  /*6b90*/  @!P0 NANOSLEEP.SYNCS 0x989680 ;  /* 0x009896800000895d */ /* 0x004fea0003900000 */
[----:B------:R-:W2:Y:S02]  /*6ba0*/  @!P0 SYNCS.PHASECHK.TRANS64 P0, [R0+URZ], R3 ;  /* 0x00000003000085a7 */ /* 0x000ea400080010ff */
[----:B--2---:R-:W-:Y:S05]  /*6bb0*/  @!P0 BRA `(.L_x_100) ;  /* 0xfffffffc00f08947 */ /* 0x004fea000383ffff */
[----:B------:R-:W-:Y:S05]  /*6bc0*/  BRA `(.L_x_101) ;  /* 0xffffffb8005c7947 */ /* 0x000fea000383ffff */
.L_x_41:
[----:B-1----:R1:W2:Y:S02]  /*6bd0*/  SYNCS.PHASECHK.TRANS64.TRYWAIT P0, [R2+URZ+0xc0], R5 ;  /* 0x0000c005020075a7 */ /* 0x0022a400080011ff */
[----:B--2---:R-:W-:Y:S05]  /*6be0*/  @!P0 NANOSLEEP.SYNCS 0x989680 ;  /* 0x009896800000895d */ /* 0x004fea0003900000 */
[----:B------:R-:W2:Y:S02]  /*6bf0*/  @!P0 SYNCS.PHASECHK.TRANS64 P0, [R2+URZ+0xc0], R5 ;  /* 0x0000c005020085a7 */ /* 0x000ea400080010ff */
[----:B--2---:R-:W-:Y:S05]  /*6c00*/  @!P0 BRA `(.L_x_41) ;  /* 0xfffffffc00f08947 */ /* 0x004fea000383ffff */
[----:B------:R-:W-:Y:S05]  /*6c10*/  BRA `(.L_x_102) ;  /* 0xffffffb800b87947 */ /* 0x000fea000383ffff */
.L_x_42:
[----:B------:R-:W-:-:S07]  /*6c20*/  MOV R2, UR5 ;  /* 0x0000000500027c02 */ /* 0x000fce0008000f00 */
.L_x_103:
[----:B-1----:R1:W2:Y:S02]  /*6c30*/  SYNCS.PHASECHK.TRANS64.TRYWAIT P0, [R2+URZ+0x70], R5 ;  /* 0x00007005020075a7 */ /* 0x0022a400080011ff */
[----:B--2---:R-:W-:Y:S05]  /*6c40*/  @!P0 NANOSLEEP.SYNCS 0x989680 ;  /* 0x009896800000895d */ /* 0x004fea0003900000 */
[----:B------:R-:W2:Y:S02]  /*6c50*/  @!P0 SYNCS.PHASECHK.TRANS64 P0, [R2+URZ+0x70], R5 ;  /* 0x00007005020085a7 */ /* 0x000ea400080010ff */
[----:B--2---:R-:W-:Y:S05]  /*6c60*/  @!P0 BRA `(.L_x_103) ;  /* 0xfffffffc00f08947 */ /* 0x004fea000383ffff */
[----:B------:R-:W-:Y:S05]  /*6c70*/  BRA `(.L_x_104) ;  /* 0xffffffb800c87947 */ /* 0x000fea000383ffff */
.L_x_43:
[----:B-1----:R1:W2:Y:S02]  /*6c80*/  SYNCS.PHASECHK.TRANS64.TRYWAIT P1, [R2+URZ+0x60], R5 ;  /* 0x00006005020075a7 */ /* 0x0022a400080211ff */
[----:B--2---:R-:W-:Y:S05]  /*6c90*/  @!P1 NANOSLEEP.SYNCS 0x989680 ;  /* 0x009896800000995d */ /* 0x004fea0003900000 */
[----:B------:R-:W2:Y:S02]  /*6ca0*/  @!P1 SYNCS.PHASECHK.TRANS64 P1, [R2+URZ+0x60], R5 ;  /* 0x00006005020095a7 */ /* 0x000ea400080210ff */
[----:B--2---:R-:W-:Y:S05]  /*6cb0*/  @!P1 BRA `(.L_x_43) ;  /* 0xfffffffc00f09947 */ /* 0x004fea000383ffff */
[----:B------:R-:W-:Y:S05]  /*6cc0*/  BRA `(.L_x_105) ;  /* 0xffffffb800f87947 */ /* 0x000fea000383ffff */
.L_x_46:
[----:B------:R-:W-:-:S07]  /*6cd0*/  MOV R0, UR5 ;  /* 0x0000000500007c02 */ /* 0x000fce0008000f00 */
.L_x_106:
[----:B-1----:R1:W2:Y:S02]  /*6ce0*/  SYNCS.PHASECHK.TRANS64.TRYWAIT P0, [R0+URZ+0x70], R3 ;  /* 0x00007003000075a7 */ /* 0x0022a400080011ff */
[----:B--2---:R-:W-:Y:S05]  /*6cf0*/  @!P0 NANOSLEEP.SYNCS 0x989680 ;  /* 0x009896800000895d */ /* 0x004fea0003900000 */
[----:B------:R-:W2:Y:S02]  /*6d00*/  @!P0 SYNCS.PHASECHK.TRANS64 P0, [R0+URZ+0x70], R3 ;  /* 0x00007003000085a7 */ /* 0x000ea400080010ff */
[----:B--2---:R-:W-:Y:S05]  /*6d10*/  @!P0 BRA `(.L_x_106) ;  /* 0xfffffffc00f08947 */ /* 0x004fea000383ffff */
[----:B------:R-:W-:Y:S05]  /*6d20*/  BRA `(.L_x_45) ;  /* 0xffffffbc004c7947 */ /* 0x000fea000383ffff */
.L_x_53:
[----:B-1----:R1:W2:Y:S02]  /*6d30*/  SYNCS.PHASECHK.TRANS64.TRYWAIT P1, [R0+URZ+0x60], R5 ;  /* 0x00006005000075a7 */ /* 0x0022a400080211ff */
[----:B--2---:R-:W-:Y:S05]  /*6d40*/  @!P1 NANOSLEEP.SYNCS 0x989680 ;  /* 0x009896800000995d */ /* 0x004fea0003900000 */
[----:B------:R-:W2:Y:S02]  /*6d50*/  @!P1 SYNCS.PHASECHK.TRANS64 P1, [R0+URZ+0x60], R5 ;  /* 0x00006005000095a7 */ /* 0x000ea400080210ff */
[----:B--2---:R-:W-:Y:S05]  /*6d60*/  @!P1 BRA `(.L_x_53) ;  /* 0xfffffffc00f09947 */ /* 0x004fea000383ffff */
[----:B------:R-:W-:Y:S05]  /*6d70*/  BRA `(.L_x_107) ;  /* 0xffffffc000dc7947 */ /* 0x000fea000383ffff */
.L_x_54:
[----:B------:R-:W-:-:S07]  /*6d80*/  MOV R3, UR14 ;  /* 0x0000000e00037c02 */ /* 0x000fce0008000f00 */
.L_x_108:
[----:B-1----:R1:W2:Y:S02]  /*6d90*/  SYNCS.PHASECHK.TRANS64.TRYWAIT P0, [R3+URZ+0xa0], R0 ;  /* 0x0000a000030075a7 */ /* 0x0022a400080011ff */
[----:B--2---:R-:W-:Y:S05]  /*6da0*/  @!P0 NANOSLEEP.SYNCS 0x989680 ;  /* 0x009896800000895d */ /* 0x004fea0003900000 */
[----:B------:R-:W2:Y:S02]  /*6db0*/  @!P0 SYNCS.PHASECHK.TRANS64 P0, [R3+URZ+0xa0], R0 ;  /* 0x0000a000030085a7 */ /* 0x000ea400080010ff */
[----:B--2---:R-:W-:Y:S05]  /*6dc0*/  @!P0 BRA `(.L_x_108) ;  /* 0xfffffffc00f08947 */ /* 0x004fea000383ffff */
[----:B------:R-:W-:Y:S05]  /*6dd0*/  BRA `(.L_x_109) ;  /* 0xffffffc400147947 */ /* 0x000fea000383ffff */
.L_x_57:
[----:B------:R-:W-:Y:S07]  /*6de0*/  MOV R0, UR19 ;  /* 0x0000001300007c02 */ /* 0x000fee0008000f00 */
.L_x_110:
[----:B-1----:R1:W2:Y:S02]  /*6df0*/  SYNCS.PHASECHK.TRANS64.TRYWAIT P0, [R0+URZ], R3 ;  /* 0x00000003000075a7 */ /* 0x0022a400080011ff */
[----:B--2---:R-:W-:Y:S05]  /*6e00*/  @!P0 NANOSLEEP.SYNCS 0x989680 ;  /* 0x009896800000895d */ /* 0x004fea0003900000 */
[----:B------:R-:W2:Y:S02]  /*6e10*/  @!P0 SYNCS.PHASECHK.TRANS64 P0, [R0+URZ], R3 ;  /* 0x00000003000085a7 */ /* 0x000ea400080010ff */
[----:B--2---:R-:W-:Y:S05]  /*6e20*/  @!P0 BRA `(.L_x_110) ;  /* 0xfffffffc00f08947 */ /* 0x004fea000383ffff */
[----:B------:R-:W-:Y:S05]  /*6e30*/  BRA `(.L_x_56) ;  /* 0xffffffc400307947 */ /* 0x000fea000383ffff */
.L_x_60:
[----:B------:R-:W-:-:S07]  /*6e40*/  MOV R0, UR5 ;  /* 0x0000000500007c02 */ /* 0x000fce0008000f00 */
.L_x_111:
[----:B--2---:R2:W3:Y:S02]  /*6e50*/  SYNCS.PHASECHK.TRANS64.TRYWAIT P0, [R0+URZ], R3 ;  /* 0x00000003000075a7 */ /* 0x0044e400080011ff */
[----:B---3--:R-:W-:Y:S05]  /*6e60*/  @!P0 NANOSLEEP.SYNCS 0x989680 ;  /* 0x009896800000895d */ /* 0x008fea0003900000 */
[----:B------:R-:W3:Y:S02]  /*6e70*/  @!P0 SYNCS.PHASECHK.TRANS64 P0, [R0+URZ], R3 ;  /* 0x00000003000085a7 */ /* 0x000ee400080010ff */
[----:B---3--:R-:W-:Y:S05]  /*6e80*/  @!P0 BRA `(.L_x_111) ;  /* 0xfffffffc00f08947 */ /* 0x008fea000383ffff */
[----:B------:R-:W-:Y:S05]  /*6e90*/  BRA `(.L_x_112) ;  /* 0xffffffc8005c7947 */ /* 0x000fea000383ffff */
.L_x_61:
[----:B------:R-:W-:-:S07]  /*6ea0*/  MOV R0, UR5 ;  /* 0x0000000500007c02 */ /* 0x000fce0008000f00 */
.L_x_113:
[----:B--2---:R2:W3:Y:S02]  /*6eb0*/  SYNCS.PHASECHK.TRANS64.TRYWAIT P0, [R0+URZ], R3 ;  /* 0x00000003000075a7 */ /* 0x0044e400080011ff */
[----:B---3--:R-:W-:Y:S05]  /*6ec0*/  @!P0 NANOSLEEP.SYNCS 0x989680 ;  /* 0x009896800000895d */ /* 0x008fea0003900000 */
[----:B------:R-:W3:Y:S02]  /*6ed0*/  @!P0 SYNCS.PHASECHK.TRANS64 P0, [R0+URZ], R3 ;  /* 0x00000003000085a7 */ /* 0x000ee400080010ff */
[----:B---3--:R-:W-:Y:S05]  /*6ee0*/  @!P0 BRA `(.L_x_113) ;  /* 0xfffffffc00f08947 */ /* 0x008fea000383ffff */
[----:B------:R-:W-:Y:S05]  /*6ef0*/  BRA `(.L_x_114) ;  /* 0xffffffc800687947 */ /* 0x000fea000383ffff */
.L_x_62:
[----:B------:R-:W-:-:S07]  /*6f00*/  MOV R0, UR5 ;  /* 0x0000000500007c02 */ /* 0x000fce0008000f00 */
.L_x_115:
[----:B--2---:R2:W3:Y:S02]  /*6f10*/  SYNCS.PHASECHK.TRANS64.TRYWAIT P0, [R0+URZ], R3 ;  /* 0x00000003000075a7 */ /* 0x0044e400080011ff */
[----:B---3--:R-:W-:Y:S05]  /*6f20*/  @!P0 NANOSLEEP.SYNCS 0x989680 ;  /* 0x009896800000895d */ /* 0x008fea0003900000 */
[----:B------:R-:W3:Y:S02]  /*6f30*/  @!P0 SYNCS.PHASECHK.TRANS64 P0, [R0+URZ], R3 ;  /* 0x00000003000085a7 */ /* 0x000ee400080010ff */
[----:B---3--:R-:W-:Y:S05]  /*6f40*/  @!P0 BRA `(.L_x_115) ;  /* 0xfffffffc00f08947 */ /* 0x008fea000383ffff */
[----:B------:R-:W-:Y:S05]  /*6f50*/  BRA `(.L_x_116) ;  /* 0xffffffc800747947 */ /* 0x000fea000383ffff */
.L_x_63:
[----:B------:R-:W-:-:S07]  /*6f60*/  MOV R0, UR6 ;  /* 0x0000000600007c02 */ /* 0x000fce0008000f00 */
.L_x_117:
[----:B--2---:R2:W3:Y:S02]  /*6f70*/  SYNCS.PHASECHK.TRANS64.TRYWAIT P0, [R0+URZ], R3 ;  /* 0x00000003000075a7 */ /* 0x0044e400080011ff */
[----:B---3--:R-:W-:Y:S05]  /*6f80*/  @!P0 NANOSLEEP.SYNCS 0x989680 ;  /* 0x009896800000895d */ /* 0x008fea0003900000 */
[----:B------:R-:W3:Y:S02]  /*6f90*/  @!P0 SYNCS.PHASECHK.TRANS64 P0, [R0+URZ], R3 ;  /* 0x00000003000085a7 */ /* 0x000ee400080010ff */
[----:B---3--:R-:W-:Y:S05]  /*6fa0*/  @!P0 BRA `(.L_x_117) ;  /* 0xfffffffc00f08947 */ /* 0x008fea000383ffff */
[----:B------:R-:W-:Y:S05]  /*6fb0*/  BRA `(.L_x_118) ;  /* 0xffffffc800807947 */ /* 0x000fea000383ffff */
.L_x_68:
[----:B--2---:R2:W3:Y:S02]  /*6fc0*/  SYNCS.PHASECHK.TRANS64.TRYWAIT P0, [R0+URZ+0x60], R3 ;  /* 0x00006003000075a7 */ /* 0x0044e400080011ff */
[----:B---3--:R-:W-:Y:S05]  /*6fd0*/  @!P0 NANOSLEEP.SYNCS 0x989680 ;  /* 0x009896800000895d */ /* 0x008fea0003900000 */
[----:B------:R-:W3:Y:S02]  /*6fe0*/  @!P0 SYNCS.PHASECHK.TRANS64 P0, [R0+URZ+0x60], R3 ;  /* 0x00006003000085a7 */ /* 0x000ee400080010ff */
[----:B---3--:R-:W-:Y:S05]  /*6ff0*/  @!P0 BRA `(.L_x_68) ;  /* 0xfffffffc00f08947 */ /* 0x008fea000383ffff */
[----:B------:R-:W-:Y:S05]  /*7000*/  BRA `(.L_x_119) ;  /* 0xffffffcc007c7947 */ /* 0x000fea000383ffff */
.L_x_71:
[----:B------:R-:W-:Y:S07]  /*7010*/  MOV R0, UR7 ;  /* 0x0000000700007c02 */ /* 0x000fee0008000f00 */
.L_x_120:
[----:B--2---:R2:W3:Y:S02]  /*7020*/  SYNCS.PHASECHK.TRANS64.TRYWAIT P0, [R0+URZ+0x58], R3 ;  /* 0x00005803000075a7 */ /* 0x0044e400080011ff */
[----:B---3--:R-:W-:Y:S05]  /*7030*/  @!P0 NANOSLEEP.SYNCS 0x989680 ;  /* 0x009896800000895d */ /* 0x008fea0003900000 */
[----:B------:R-:W3:Y:S02]  /*7040*/  @!P0 SYNCS.PHASECHK.TRANS64 P0, [R0+URZ+0x58], R3 ;  /* 0x00005803000085a7 */ /* 0x000ee400080010ff */
[----:B---3--:R-:W-:Y:S05]  /*7050*/  @!P0 BRA `(.L_x_120) ;  /* 0xfffffffc00f08947 */ /* 0x008fea000383ffff */
[----:B------:R-:W-:Y:S05]  /*7060*/  BRA `(.L_x_70) ;  /* 0xffffffd000687947 */ /* 0x000fea000383ffff */
.L_x_74:
[----:B------:R-:W-:Y:S07]  /*7070*/  MOV R3, UR7 ;  /* 0x0000000700037c02 */ /* 0x000fee0008000f00 */
.L_x_121:
[----:B-1----:R1:W2:Y:S02]  /*7080*/  SYNCS.PHASECHK.TRANS64.TRYWAIT P2, [R3+URZ+0x48], R26 ;  /* 0x0000481a030075a7 */ /* 0x0022a400080411ff */
[----:B--2---:R-:W-:Y:S05]  /*7090*/  @!P2 NANOSLEEP.SYNCS 0x989680 ;  /* 0x009896800000a95d */ /* 0x004fea0003900000 */
[----:B------:R-:W2:Y:S02]  /*70a0*/  @!P2 SYNCS.PHASECHK.TRANS64 P2, [R3+URZ+0x48], R26 ;  /* 0x0000481a0300a5a7 */ /* 0x000ea400080410ff */
[----:B--2---:R-:W-:Y:S05]  /*70b0*/  @!P2 BRA `(.L_x_121) ;  /* 0xfffffffc00f0a947 */ /* 0x004fea000383ffff */
[----:B------:R-:W-:Y:S05]  /*70c0*/  BRA `(.L_x_122) ;  /* 0xffffffd000fc7947 */ /* 0x000fea000383ffff */
.L_x_77:
[----:B--2---:R2:W4:Y:S02]  /*70d0*/  SYNCS.PHASECHK.TRANS64.TRYWAIT P0, [R0+URZ+0x60], R3 ;  /* 0x00006003000075a7 */ /* 0x00452400080011ff */
[----:B----4-:R-:W-:Y:S05]  /*70e0*/  @!P0 NANOSLEEP.SYNCS 0x989680 ;  /* 0x009896800000895d */ /* 0x010fea0003900000 */
[----:B------:R-:W4:Y:S02]  /*70f0*/  @!P0 SYNCS.PHASECHK.TRANS64 P0, [R0+URZ+0x60], R3 ;  /* 0x00006003000085a7 */ /* 0x000f2400080010ff */
[----:B----4-:R-:W-:Y:S05]  /*7100*/  @!P0 BRA `(.L_x_77) ;  /* 0xfffffffc00f08947 */ /* 0x010fea000383ffff */
[----:B------:R-:W-:Y:S05]  /*7110*/  BRA `(.L_x_123) ;  /* 0xffffffd8004c7947 */ /* 0x000fea000383ffff */
.L_x_83:
[----:B------:R-:W-:Y:S07]  /*7120*/  MOV R0, UR46 ;  /* 0x0000002e00007c02 */ /* 0x000fee0008000f00 */
.L_x_124:
[----:B-1----:R1:W2:Y:S02]  /*7130*/  SYNCS.PHASECHK.TRANS64.TRYWAIT P0, [R0+URZ+0x40], R3 ;  /* 0x00004003000075a7 */ /* 0x0022a400080011ff */
[----:B--2---:R-:W-:Y:S05]  /*7140*/  @!P0 NANOSLEEP.SYNCS 0x989680 ;  /* 0x009896800000895d */ /* 0x004fea0003900000 */
[----:B------:R-:W2:Y:S02]  /*7150*/  @!P0 SYNCS.PHASECHK.TRANS64 P0, [R0+URZ+0x40], R3 ;  /* 0x00004003000085a7 */ /* 0x000ea400080010ff */
[----:B--2---:R-:W-:Y:S05]  /*7160*/  @!P0 BRA `(.L_x_124) ;  /* 0xfffffffc00f08947 */ /* 0x004fea000383ffff */
[----:B------:R-:W-:Y:S05]  /*7170*/  BRA `(.L_x_82) ;  /* 0xffffffe000747947 */ /* 0x000fea000383ffff */
.L_x_85:
[----:B------:R-:W-:Y:S07]  /*7180*/  MOV R3, UR50 ;  /* 0x0000003200037c02 */ /* 0x000fee0008000f00 */
.L_x_125:
[----:B-1----:R1:W3:Y:S02]  /*7190*/  SYNCS.PHASECHK.TRANS64.TRYWAIT P1, [R3+URZ+0x80], R8 ;  /* 0x00008008030075a7 */ /* 0x0022e400080211ff */
[----:B---3--:R-:W-:Y:S05]  /*71a0*/  @!P1 NANOSLEEP.SYNCS 0x989680 ;  /* 0x009896800000995d */ /* 0x008fea0003900000 */
[----:B------:R-:W3:Y:S02]  /*71b0*/  @!P1 SYNCS.PHASECHK.TRANS64 P1, [R3+URZ+0x80], R8 ;  /* 0x00008008030095a7 */ /* 0x000ee400080210ff */
[----:B---3--:R-:W-:Y:S05]  /*71c0*/  @!P1 BRA `(.L_x_125) ;  /* 0xfffffffc00f09947 */ /* 0x008fea000383ffff */
[----:B------:R-:W-:Y:S05]  /*71d0*/  BRA `(.L_x_84) ;  /* 0xffffffe000f47947 */ /* 0x000fea000383ffff */
        .weak           $__internal_0_$__cuda_sm10x_tcgen05_guardrail_trap_col_being_dealloced_not_returned_by_alloc
        .type           $__internal_0_$__cuda_sm10x_tcgen05_guardrail_trap_col_being_dealloced_not_returned_by_alloc,@function
        .size           $__internal_0_$__cuda_sm10x_tcgen05_guardrail_trap_col_being_dealloced_not_returned_by_alloc,($__internal_1_$__cuda_sm10x_tcgen05_guardrail_trap_phase_invalid_during_alloc - $__internal_0_$__cuda_sm10x_tcgen05_guardrail_trap_col_being_dealloced_not_returned_by_alloc)
$__internal_0_$__cuda_sm10x_tcgen05_guardrail_trap_col_being_dealloced_not_returned_by_alloc:
[----:B------:R-:W-:Y:S05]  /*71e0*/  BPT.TRAP 0x1 ;  /* 0x000000040000795c */ /* 0x000fea0000300000 */
[----:B------:R-:W-:-:S04]  /*71f0*/  HFMA2 R3, -RZ, RZ, 0, 0 ;  /* 0x00000000ff037431 */ /* 0x000fc800000001ff */
[----:B------:R-:W-:Y:S05]  /*7200*/  RET.REL.NODEC R2 `(_ZN7cutlass13device_kernelINS_4gemm6kernel13GemmUniversalIN4cute5tupleIJiiiiEEENS1_10collective13CollectiveMmaINS1_35MainloopSm100TmaUmmaWarpSpecializedILi4ELi2ELi4ENS5_IJNS4_1CILi1EEESB_SB_EEEEENS5_IJNSA_ILi128EEENSA_ILi48EEENSA_ILi256EEEEEENS_12float_e4m3_tENS5_IJlSB_lEEESI_SJ_NS4_8TiledMMAINS4_8MMA_AtomIJNS4_10MMA_TraitsINS4_19SM100_MMA_F8F6F4_SSEJSI_SI_fSE_SF_NS4_17integral_constantINS4_4UMMA5MajorELSQ_0EEESR_NSO_INSP_7ScaleInELSS_0EEEST_EEEEEENS4_6LayoutISC_NS5_IJNSA_ILi0EEESX_SX_EEEEENS5_IJNS4_10UnderscoreES10_S10_EEEEENS4_13SM90_TMA_LOADENS4_14ComposedLayoutINS4_7SwizzleILi3ELi4ELi3EEENS4_18smem_ptr_flag_bitsILi8EEENSW_INS5_IJNSA_ILi8EEESE_EEENS5_IJSE_SB_EEEEEEEvNS4_8identityES13_S1D_vS1E_EENS_8epilogue10collective18CollectiveEpilogueINS1G_23Sm100TmaWarpSpecializedILi1ELi1ELi48ELb0ELb0EEEJSH_NS5_IJNSW_ISE_SB_EENSW_ISF_SB_EEEEESI_SJ_SI_SJ_NS1G_6fusion15FusionCallbacksIS1K_NS1O_17LinearCombinationISI_fSI_fLNS_15FloatRoundStyleE2EEESH_S1N_JEEENS4_5SM1004TMEM4LOAD26SM100_TMEM_LOAD_32dp32b16xES13_NS14_INS15_ILi0ELi4ELi3EEES18_NSW_INS5_IJS19_NSA_ILi16EEEEEENS5_IJS1Z_SB_EEEEEEENS4_39AutoVectorizingCopyWithAssumedAlignmentILi128EEENS4_14SM90_TMA_STOREES23_S25_S25_EEEvvEEEEvNT_6ParamsE) ;  /* 0xffffff8c027c7950 */ /* 0x000fea0003c3ffff */
        .weak           $__internal_1_$__cuda_sm10x_tcgen05_guardrail_trap_phase_invalid_during_alloc
        .type           $__internal_1_$__cuda_sm10x_tcgen05_guardrail_trap_phase_invalid_during_alloc,@function
        .size           $__internal_1_$__cuda_sm10x_tcgen05_guardrail_trap_phase_invalid_during_alloc,($__internal_2_$__cuda_sm10x_tcgen05_guardrail_trap_unallocated_columns_being_dealloced - $__internal_1_$__cuda_sm10x_tcgen05_guardrail_trap_phase_invalid_during_alloc)
$__internal_1_$__cuda_sm10x_tcgen05_guardrail_trap_phase_invalid_during_alloc:
[----:B------:R-:W-:Y:S05]  /*7210*/  BPT.TRAP 0x1 ;  /* 0x000000040000795c */ /* 0x000fea0000300000 */
[----:B------:R-:W-:-:S04]  /*7220*/  MOV R3, 0x0 ;  /* 0x0000000000037802 */ /* 0x000fc80000000f00 */
[----:B------:R-:W-:Y:S05]  /*7230*/  RET.REL.NODEC R2 `(_ZN7cutlass13device_kernelINS_4gemm6kernel13GemmUniversalIN4cute5tupleIJiiiiEEENS1_10collective13CollectiveMmaINS1_35MainloopSm100TmaUmmaWarpSpecializedILi4ELi2ELi4ENS5_IJNS4_1CILi1EEESB_SB_EEEEENS5_IJNSA_ILi128EEENSA_ILi48EEENSA_ILi256EEEEEENS_12float_e4m3_tENS5_IJlSB_lEEESI_SJ_NS4_8TiledMMAINS4_8MMA_AtomIJNS4_10MMA_TraitsINS4_19SM100_MMA_F8F6F4_SSEJSI_SI_fSE_SF_NS4_17integral_constantINS4_4UMMA5MajorELSQ_0EEESR_NSO_INSP_7ScaleInELSS_0EEEST_EEEEEENS4_6LayoutISC_NS5_IJNSA_ILi0EEESX_SX_EEEEENS5_IJNS4_10UnderscoreES10_S10_EEEEENS4_13SM90_TMA_LOADENS4_14ComposedLayoutINS4_7SwizzleILi3ELi4ELi3EEENS4_18smem_ptr_flag_bitsILi8EEENSW_INS5_IJNSA_ILi8EEESE_EEENS5_IJSE_SB_EEEEEEEvNS4_8identityES13_S1D_vS1E_EENS_8epilogue10collective18CollectiveEpilogueINS1G_23Sm100TmaWarpSpecializedILi1ELi1ELi48ELb0ELb0EEEJSH_NS5_IJNSW_ISE_SB_EENSW_ISF_SB_EEEEESI_SJ_SI_SJ_NS1G_6fusion15FusionCallbacksIS1K_NS1O_17LinearCombinationISI_fSI_fLNS_15FloatRoundStyleE2EEESH_S1N_JEEENS4_5SM1004TMEM4LOAD26SM100_TMEM_LOAD_32dp32b16xES13_NS14_INS15_ILi0ELi4ELi3EEES18_NSW_INS5_IJS19_NSA_ILi16EEEEEENS5_IJS1Z_SB_EEEEEEENS4_39AutoVectorizingCopyWithAssumedAlignmentILi128EEENS4_14SM90_TMA_STOREES23_S25_S25_EEEvvEEEEvNT_6ParamsE) ;  /* 0xffffff8c02707950 */ /* 0x000fea0003c3ffff */
        .weak           $__internal_2_$__cuda_sm10x_tcgen05_guardrail_trap_unallocated_columns_being_dealloced
        .type           $__internal_2_$__cuda_sm10x_tcgen05_guardrail_trap_unallocated_columns_being_dealloced,@function
        .size           $__internal_2_$__cuda_sm10x_tcgen05_guardrail_trap_unallocated_columns_being_dealloced,(.L_x_127 - $__internal_2_$__cuda_sm10x_tcgen05_guardrail_trap_unallocated_columns_being_dealloced)
$__internal_2_$__cuda_sm10x_tcgen05_guardrail_trap_unallocated_columns_being_dealloced:
[----:B------:R-:W-:Y:S05]  /*7240*/  BPT.TRAP 0x1 ;  /* 0x000000040000795c */ /* 0x000fea0000300000 */
[----:B------:R-:W-:-:S04]  /*7250*/  HFMA2 R3, -RZ, RZ, 0, 0 ;  /* 0x00000000ff037431 */ /* 0x000fc800000001ff */
[----:B------:R-:W-:Y:S05]  /*7260*/  RET.REL.NODEC R2 `(_ZN7cutlass13device_kernelINS_4gemm6kernel13GemmUniversalIN4cute5tupleIJiiiiEEENS1_10collective13CollectiveMmaINS1_35MainloopSm100TmaUmmaWarpSpecializedILi4ELi2ELi4ENS5_IJNS4_1CILi1EEESB_SB_EEEEENS5_IJNSA_ILi128EEENSA_ILi48EEENSA_ILi256EEEEEENS_12float_e4m3_tENS5_IJlSB_lEEESI_SJ_NS4_8TiledMMAINS4_8MMA_AtomIJNS4_10MMA_TraitsINS4_19SM100_MMA_F8F6F4_SSEJSI_SI_fSE_SF_NS4_17integral_constantINS4_4UMMA5MajorELSQ_0EEESR_NSO_INSP_7ScaleInELSS_0EEEST_EEEEEENS4_6LayoutISC_NS5_IJNSA_ILi0EEESX_SX_EEEEENS5_IJNS4_10UnderscoreES10_S10_EEEEENS4_13SM90_TMA_LOADENS4_14ComposedLayoutINS4_7SwizzleILi3ELi4ELi3EEENS4_18smem_ptr_flag_bitsILi8EEENSW_INS5_IJNSA_ILi8EEESE_EEENS5_IJSE_SB_EEEEEEEvNS4_8identityES13_S1D_vS1E_EENS_8epilogue10collective18CollectiveEpilogueINS1G_23Sm100TmaWarpSpecializedILi1ELi1ELi48ELb0ELb0EEEJSH_NS5_IJNSW_ISE_SB_EENSW_ISF_SB_EEEEESI_SJ_SI_SJ_NS1G_6fusion15FusionCallbacksIS1K_NS1O_17LinearCombinationISI_fSI_fLNS_15FloatRoundStyleE2EEESH_S1N_JEEENS4_5SM1004TMEM4LOAD26SM100_TMEM_LOAD_32dp32b16xES13_NS14_INS15_ILi0ELi4ELi3EEES18_NSW_INS5_IJS19_NSA_ILi16EEEEEENS5_IJS1Z_SB_EEEEEEENS4_39AutoVectorizingCopyWithAssumedAlignmentILi128EEENS4_14SM90_TMA_STOREES23_S25_S25_EEEvvEEEEvNT_6ParamsE) ;  /* 0xffffff8c02647950 */ /* 0x000fea0003c3ffff */
.L_x_126:
[----:B------:R-:W-:-:S00]  /*7270*/  BRA `(.L_x_126) ;  /* 0xfffffffc00fc7947 */ /* 0x000fc0000383ffff */
[----:B------:R-:W-:-:S00]  /*7280*/  NOP ;  /* 0x0000000000007918 */ /* 0x000fc00000000000 */
[----:B------:R-:W-:-:S00]  /*7290*/  NOP ;  /* 0x0000000000007918 */ /* 0x000fc00000000000 */
[----:B------:R-:W-:-:S00]  /*72a0*/  NOP ;  /* 0x0000000000007918 */ /* 0x000fc00000000000 */
[----:B------:R-:W-:-:S00]  /*72b0*/  NOP ;  /* 0x0000000000007918 */ /* 0x000fc00000000000 */
[----:B------:R-:W-:-:S00]  /*72c0*/  NOP ;  /* 0x0000000000007918 */ /* 0x000fc00000000000 */
[----:B------:R-:W-:-:S00]  /*72d0*/  NOP ;  /* 0x0000000000007918 */ /* 0x000fc00000000000 */
[----:B------:R-:W-:-:S00]  /*72e0*/  NOP ;  /* 0x0000000000007918 */ /* 0x000fc00000000000 */
[----:B------:R-:W-:-:S00]  /*72f0*/  NOP ;  /* 0x0000000000007918 */ /* 0x000fc00000000000 */
.L_x_127:


//--------------------- .nv.global.init           --------------------------
	.section	.nv.global.init,"aw",@progbits
.nv.global.init:
	.type		$str$26,@object
	.size		$str$26,($str$25 - $str$26)
$str$26:
        /*0000*/ 	.byte	0x2f, 0x74, 0x6d, 0x70, 0x2f, 0x63, 0x75, 0x74, 0x6c, 0x61, 0x73, 0x73, 0x5f, 0x73, 0x77, 0x65
        /*0010*/ 	.byte	0x65, 0x70, 0x5f, 0x73, 0x72, 0x63, 0x2f, 0x69, 0x6e, 0x63, 0x6c, 0x75, 0x64, 0x65, 0x2f, 0x63
        /*0020*/ 	.byte	0x75, 0x74, 0x65, 0x2f, 0x61, 0x74, 0x6f, 0x6d, 0x2f, 0x63, 0x6f, 0x70, 0x79, 0x5f, 0x74, 0x72
        /*0030*/ 	.byte	0x61, 0x69, 0x74, 0x73, 0x5f, 0x73, 0x6d, 0x31, 0x30, 0x30, 0x2e, 0x68, 0x70, 0x70, 0x00
	.type		$str$25,@object
	.size		$str$25,(__unnamed_1 - $str$25)
$str$25:
        /*003f*/ 	.byte	0x28, 0x28, 0x75, 0x69, 0x6e, 0x74, 0x33, 0x32, 0x5f, 0x74, 0x28, 0x74, 0x68, 0x72, 0x65, 0x61
        /*004f*/ 	.byte	0x64, 0x49, 0x64, 0x78, 0x2e, 0x78, 0x29, 0x20, 0x2f, 0x20, 0x33, 0x32, 0x29, 0x20, 0x25, 0x20
        /*005f*/ 	.byte	0x34, 0x29, 0x20, 0x3d, 0x3d, 0x20, 0x28, 0x28, 0x28, 0x74, 0x6d, 0x65, 0x6d, 0x5f, 0x61, 0x64
        /*006f*/ 	.byte	0x64, 0x72, 0x20, 0x3e, 0x3e, 0x20, 0x31, 0x36, 0x29, 0x20, 0x2f, 0x20, 0x33, 0x32, 0x29, 0x20
        /*007f*/ 	.byte	0x25, 0x20, 0x34, 0x29, 0x00
	.type		__unnamed_1,@object
	.size		__unnamed_1,(.L_1 - __unnamed_1)
__unnamed_1:
        /*0084*/ 	.byte	0x63, 0x6f, 0x6e, 0x73, 0x74, 0x65, 0x78, 0x70, 0x72, 0x20, 0x76, 0x6f, 0x69, 0x64, 0x20, 0x63
        /* <DEDUP_REMOVED lines=36> */
        /*02d4*/ 	.byte	0x3a, 0x43, 0x3c, 0x30, 0x3e, 0x3e, 0x3e, 0x3e, 0x5d, 0x00
.L_1:


//--------------------- .nv.shared._ZN7cutlass13device_kernelINS_4gemm6kernel13GemmUniversalIN4cute5tupleIJiiiiEEENS1_10collective13CollectiveMmaINS1_35MainloopSm100TmaUmmaWarpSpecializedILi4ELi2ELi4ENS5_IJNS4_1CILi1EEESB_SB_EEEEENS5_IJNSA_ILi128EEENSA_ILi48EEENSA_ILi256EEEEEENS_12float_e4m3_tENS5_IJlSB_lEEESI_SJ_NS4_8TiledMMAINS4_8MMA_AtomIJNS4_10MMA_TraitsINS4_19SM100_MMA_F8F6F4_SSEJSI_SI_fSE_SF_NS4_17integral_constantINS4_4UMMA5MajorELSQ_0EEESR_NSO_INSP_7ScaleInELSS_0EEEST_EEEEEENS4_6LayoutISC_NS5_IJNSA_ILi0EEESX_SX_EEEEENS5_IJNS4_10UnderscoreES10_S10_EEEEENS4_13SM90_TMA_LOADENS4_14ComposedLayoutINS4_7SwizzleILi3ELi4ELi3EEENS4_18smem_ptr_flag_bitsILi8EEENSW_INS5_IJNSA_ILi8EEESE_EEENS5_IJSE_SB_EEEEEEEvNS4_8identityES13_S1D_vS1E_EENS_8epilogue10collective18CollectiveEpilogueINS1G_23Sm100TmaWarpSpecializedILi1ELi1ELi48ELb0ELb0EEEJSH_NS5_IJNSW_ISE_SB_EENSW_ISF_SB_EEEEESI_SJ_SI_SJ_NS1G_6fusion15FusionCallbacksIS1K_NS1O_17LinearCombinationISI_fSI_fLNS_15FloatRoundStyleE2EEESH_S1N_JEEENS4_5SM1004TMEM4LOAD26SM100_TMEM_LOAD_32dp32b16xES13_NS14_INS15_ILi0ELi4ELi3EEES18_NSW_INS5_IJS19_NSA_ILi16EEEEEENS5_IJS1Z_SB_EEEEEEENS4_39AutoVectorizingCopyWithAssumedAlignmentILi128EEENS4_14SM90_TMA_STOREES23_S25_S25_EEEvvEEEEvNT_6ParamsE --------------------------
	.section	.nv.shared._ZN7cutlass13device_kernelINS_4gemm6kernel13GemmUniversalIN4cute5tupleIJiiiiEEENS1_10collective13CollectiveMmaINS1_35MainloopSm100TmaUmmaWarpSpecializedILi4ELi2ELi4ENS5_IJNS4_1CILi1EEESB_SB_EEEEENS5_IJNSA_ILi128EEENSA_ILi48EEENSA_ILi256EEEEEENS_12float_e4m3_tENS5_IJlSB_lEEESI_SJ_NS4_8TiledMMAINS4_8MMA_AtomIJNS4_10MMA_TraitsINS4_19SM100_MMA_F8F6F4_SSEJSI_SI_fSE_SF_NS4_17integral_constantINS4_4UMMA5MajorELSQ_0EEESR_NSO_INSP_7ScaleInELSS_0EEEST_EEEEEENS4_6LayoutISC_NS5_IJNSA_ILi0EEESX_SX_EEEEENS5_IJNS4_10UnderscoreES10_S10_EEEEENS4_13SM90_TMA_LOADENS4_14ComposedLayoutINS4_7SwizzleILi3ELi4ELi3EEENS4_18smem_ptr_flag_bitsILi8EEENSW_INS5_IJNSA_ILi8EEESE_EEENS5_IJSE_SB_EEEEEEEvNS4_8identityES13_S1D_vS1E_EENS_8epilogue10collective18CollectiveEpilogueINS1G_23Sm100TmaWarpSpecializedILi1ELi1ELi48ELb0ELb0EEEJSH_NS5_IJNSW_ISE_SB_EENSW_ISF_SB_EEEEESI_SJ_SI_SJ_NS1G_6fusion15FusionCallbacksIS1K_NS1O_17LinearCombinationISI_fSI_fLNS_15FloatRoundStyleE2EEESH_S1N_JEEENS4_5SM1004TMEM4LOAD26SM100_TMEM_LOAD_32dp32b16xES13_NS14_INS15_ILi0ELi4ELi3EEES18_NSW_INS5_IJS19_NSA_ILi16EEEEEENS5_IJS1Z_SB_EEEEEEENS4_39AutoVectorizingCopyWithAssumedAlignmentILi128EEENS4_14SM90_TMA_STOREES23_S25_S25_EEEvvEEEEvNT_6ParamsE,"aw",@nobits
	.sectionflags	@""
	.align	16
	.zero		1024


//--------------------- .nv.shared.reserved.0     --------------------------
	.section	.nv.shared.reserved.0,"aw",@nobits
	.weak		__nv_reservedSMEM_offset_0_alias
	.size		__nv_reservedSMEM_offset_0_alias, 0, 64
	.other		__nv_reservedSMEM_offset_0_alias,@"STO_CUDA_RESERVED_SHARED STV_DEFAULT"
__nv_reservedSMEM_offset_0_alias:
	.zero		0
.nv.shared.reserved.0:
	.zero		64
	.weak		__nv_reservedSMEM_tcgen05_partition
	.type		__nv_reservedSMEM_tcgen05_partition,@object
	.size		__nv_reservedSMEM_tcgen05_partition,(.L_0 - __nv_reservedSMEM_tcgen05_partition)
__nv_reservedSMEM_tcgen05_partition:
	.zero		32
.L_0:


//--------------------- .nv.global                --------------------------
	.section	.nv.global,"aw",@nobits
.nv.global:
	.type		_ZN40_INTERNAL_e0b649bb_4_k_cu_9fe6ed62_203734cute1_E,@object
	.size		_ZN40_INTERNAL_e0b649bb_4_k_cu_9fe6ed62_203734cute1_E,(_ZN40_INTERNAL_e0b649bb_4_k_cu_9fe6ed62_203734cuda3std3__45__cpo6cbeginE - _ZN40_INTERNAL_e0b649bb_4_k_cu_9fe6ed62_203734cute1_E)
_ZN40_INTERNAL_e0b649bb_4_k_cu_9fe6ed62_203734cute1_E:
	.zero		1
	.type		_ZN40_INTERNAL_e0b649bb_4_k_cu_9fe6ed62_203734cuda3std3__45__cpo6cbeginE,@object
	.size		_ZN40_INTERNAL_e0b649bb_4_k_cu_9fe6ed62_203734cuda3std3__45__cpo6cbeginE,(_ZN40_INTERNAL_e0b649bb_4_k_cu_9fe6ed62_203734cuda3std3__48in_placeE - _ZN40_INTERNAL_e0b649bb_4_k_cu_9fe6ed62_203734cuda3std3__45__cpo6cbeginE)
_ZN40_INTERNAL_e0b649bb_4_k_cu_9fe6ed62_203734cuda3std3__45__cpo6cbeginE:
	.zero		1
	.type		_ZN40_INTERNAL_e0b649bb_4_k_cu_9fe6ed62_203734cuda3std3__48in_placeE,@object
	.size		_ZN40_INTERNAL_e0b649bb_4_k_cu_9fe6ed62_203734cuda3std3__48in_placeE,(_ZN40_INTERNAL_e0b649bb_4_k_cu_9fe6ed62_203734cuda3std6ranges3__45__cpo9iter_moveE - _ZN40_INTERNAL_e0b649bb_4_k_cu_9fe6ed62_203734cuda3std3__48in_placeE)
_ZN40_INTERNAL_e0b649bb_4_k_cu_9fe6ed62_203734cuda3std3__48in_placeE:
	.zero		1
	.type		_ZN40_INTERNAL_e0b649bb_4_k_cu_9fe6ed62_203734cuda3std6ranges3__45__cpo9iter_moveE,@object
	.size		_ZN40_INTERNAL_e0b649bb_4_k_cu_9fe6ed62_203734cuda3std6ranges3__45__cpo9iter_moveE,(_ZN40_INTERNAL_e0b649bb_4_k_cu_9fe6ed62_203734cuda3std3__45__cpo5beginE - _ZN40_INTERNAL_e0b649bb_4_k_cu_9fe6ed62_203734cuda3std6ranges3__45__cpo9iter_moveE)
_ZN40_INTERNAL_e0b649bb_4_k_cu_9fe6ed62_203734cuda3std6ranges3__45__cpo9iter_moveE:
	.zero		1
	.type		_ZN40_INTERNAL_e0b649bb_4_k_cu_9fe6ed62_203734cuda3std3__45__cpo5beginE,@object
	.size		_ZN40_INTERNAL_e0b649bb_4_k_cu_9fe6ed62_203734cuda3std3__45__cpo5beginE,(_ZN40_INTERNAL_e0b649bb_4_k_cu_9fe6ed62_203734cuda3std3__442_GLOBAL__N__e0b649bb_4_k_cu_9fe6ed62_203736ignoreE - _ZN40_INTERNAL_e0b649bb_4_k_cu_9fe6ed62_203734cuda3std3__45__cpo5beginE)
_ZN40_INTERNAL_e0b649bb_4_k_cu_9fe6ed62_203734cuda3std3__45__cpo5beginE:
	.zero		1
	.type		_ZN40_INTERNAL_e0b649bb_4_k_cu_9fe6ed62_203734cuda3std3__442_GLOBAL__N__e0b649bb_4_k_cu_9fe6ed62_203736ignoreE,@object
	.size		_ZN40_INTERNAL_e0b649bb_4_k_cu_9fe6ed62_203734cuda3std3__442_GLOBAL__N__e0b649bb_4_k_cu_9fe6ed62_203736ignoreE,(_ZN40_INTERNAL_e0b649bb_4_k_cu_9fe6ed62_203734cute7productE - _ZN40_INTERNAL_e0b649bb_4_k_cu_9fe6ed62_203734cuda3std3__442_GLOBAL__N__e0b649bb_4_k_cu_9fe6ed62_203736ignoreE)
_ZN40_INTERNAL_e0b649bb_4_k_cu_9fe6ed62_203734cuda3std3__442_GLOBAL__N__e0b649bb_4_k_cu_9fe6ed62_203736ignoreE:
	.zero		1
	.type		_ZN40_INTERNAL_e0b649bb_4_k_cu_9fe6ed62_203734cute7productE,@object
	.size		_ZN40_INTERNAL_e0b649bb_4_k_cu_9fe6ed62_203734cute7productE,(_ZN40_INTERNAL_e0b649bb_4_k_cu_9fe6ed62_203734cuda3std3__45__cpo3endE - _ZN40_INTERNAL_e0b649bb_4_k_cu_9fe6ed62_203734cute7productE)
_ZN40_INTERNAL_e0b649bb_4_k_cu_9fe6ed62_203734cute7productE:
	.zero		1
	.type		_ZN40_INTERNAL_e0b649bb_4_k_cu_9fe6ed62_203734cuda3std3__45__cpo3endE,@object
	.size		_ZN40_INTERNAL_e0b649bb_4_k_cu_9fe6ed62_203734cuda3std3__45__cpo3endE,(_ZN40_INTERNAL_e0b649bb_4_k_cu_9fe6ed62_203734cuda3std3__419piecewise_constructE - _ZN40_INTERNAL_e0b649bb_4_k_cu_9fe6ed62_203734cuda3std3__45__cpo3endE)
_ZN40_INTERNAL_e0b649bb_4_k_cu_9fe6ed62_203734cuda3std3__45__cpo3endE:
	.zero		1
	.type		_ZN40_INTERNAL_e0b649bb_4_k_cu_9fe6ed62_203734cuda3std3__419piecewise_constructE,@object
	.size		_ZN40_INTERNAL_e0b649bb_4_k_cu_9fe6ed62_203734cuda3std3__419piecewise_constructE,(_ZN40_INTERNAL_e0b649bb_4_k_cu_9fe6ed62_203734cuda3std3__45__cpo4cendE - _ZN40_INTERNAL_e0b649bb_4_k_cu_9fe6ed62_203734cuda3std3__419piecewise_constructE)
_ZN40_INTERNAL_e0b649bb_4_k_cu_9fe6ed62_203734cuda3std3__419piecewise_constructE:
	.zero		1
	.type		_ZN40_INTERNAL_e0b649bb_4_k_cu_9fe6ed62_203734cuda3std3__45__cpo4cendE,@object
	.size		_ZN40_INTERNAL_e0b649bb_4_k_cu_9fe6ed62_203734cuda3std3__45__cpo4cendE,(_ZN40_INTERNAL_e0b649bb_4_k_cu_9fe6ed62_203734cuda3std6ranges3__45__cpo4swapE - _ZN40_INTERNAL_e0b649bb_4_k_cu_9fe6ed62_203734cuda3std3__45__cpo4cendE)
_ZN40_INTERNAL_e0b649bb_4_k_cu_9fe6ed62_203734cuda3std3__45__cpo4cendE:
	.zero		1
	.type		_ZN40_INTERNAL_e0b649bb_4_k_cu_9fe6ed62_203734cuda3std6ranges3__45__cpo4swapE,@object
	.size		_ZN40_INTERNAL_e0b649bb_4_k_cu_9fe6ed62_203734cuda3std6ranges3__45__cpo4swapE,(.L_9 - _ZN40_INTERNAL_e0b649bb_4_k_cu_9fe6ed62_203734cuda3std6ranges3__45__cpo4swapE)
_ZN40_INTERNAL_e0b649bb_4_k_cu_9fe6ed62_203734cuda3std6ranges3__45__cpo4swapE:
	.zero		1
.L_9:


//--------------------- .nv.constant0._ZN7cutlass13device_kernelINS_4gemm6kernel13GemmUniversalIN4cute5tupleIJiiiiEEENS1_10collective13CollectiveMmaINS1_35MainloopSm100TmaUmmaWarpSpecializedILi4ELi2ELi4ENS5_IJNS4_1CILi1EEESB_SB_EEEEENS5_IJNSA_ILi128EEENSA_ILi48EEENSA_ILi256EEEEEENS_12float_e4m3_tENS5_IJlSB_lEEESI_SJ_NS4_8TiledMMAINS4_8MMA_AtomIJNS4_10MMA_TraitsINS4_19SM100_MMA_F8F6F4_SSEJSI_SI_fSE_SF_NS4_17integral_constantINS4_4UMMA5MajorELSQ_0EEESR_NSO_INSP_7ScaleInELSS_0EEEST_EEEEEENS4_6LayoutISC_NS5_IJNSA_ILi0EEESX_SX_EEEEENS5_IJNS4_10UnderscoreES10_S10_EEEEENS4_13SM90_TMA_LOADENS4_14ComposedLayoutINS4_7SwizzleILi3ELi4ELi3EEENS4_18smem_ptr_flag_bitsILi8EEENSW_INS5_IJNSA_ILi8EEESE_EEENS5_IJSE_SB_EEEEEEEvNS4_8identityES13_S1D_vS1E_EENS_8epilogue10collective18CollectiveEpilogueINS1G_23Sm100TmaWarpSpecializedILi1ELi1ELi48ELb0ELb0EEEJSH_NS5_IJNSW_ISE_SB_EENSW_ISF_SB_EEEEESI_SJ_SI_SJ_NS1G_6fusion15FusionCallbacksIS1K_NS1O_17LinearCombinationISI_fSI_fLNS_15FloatRoundStyleE2EEESH_S1N_JEEENS4_5SM1004TMEM4LOAD26SM100_TMEM_LOAD_32dp32b16xES13_NS14_INS15_ILi0ELi4ELi3EEES18_NSW_INS5_IJS19_NSA_ILi16EEEEEENS5_IJS1Z_SB_EEEEEEENS4_39AutoVectorizingCopyWithAssumedAlignmentILi128EEENS4_14SM90_TMA_STOREES23_S25_S25_EEEvvEEEEvNT_6ParamsE --------------------------
	.section	.nv.constant0._ZN7cutlass13device_kernelINS_4gemm6kernel13GemmUniversalIN4cute5tupleIJiiiiEEENS1_10collective13CollectiveMmaINS1_35MainloopSm100TmaUmmaWarpSpecializedILi4ELi2ELi4ENS5_IJNS4_1CILi1EEESB_SB_EEEEENS5_IJNSA_ILi128EEENSA_ILi48EEENSA_ILi256EEEEEENS_12float_e4m3_tENS5_IJlSB_lEEESI_SJ_NS4_8TiledMMAINS4_8MMA_AtomIJNS4_10MMA_TraitsINS4_19SM100_MMA_F8F6F4_SSEJSI_SI_fSE_SF_NS4_17integral_constantINS4_4UMMA5MajorELSQ_0EEESR_NSO_INSP_7ScaleInELSS_0EEEST_EEEEEENS4_6LayoutISC_NS5_IJNSA_ILi0EEESX_SX_EEEEENS5_IJNS4_10UnderscoreES10_S10_EEEEENS4_13SM90_TMA_LOADENS4_14ComposedLayoutINS4_7SwizzleILi3ELi4ELi3EEENS4_18smem_ptr_flag_bitsILi8EEENSW_INS5_IJNSA_ILi8EEESE_EEENS5_IJSE_SB_EEEEEEEvNS4_8identityES13_S1D_vS1E_EENS_8epilogue10collective18CollectiveEpilogueINS1G_23Sm100TmaWarpSpecializedILi1ELi1ELi48ELb0ELb0EEEJSH_NS5_IJNSW_ISE_SB_EENSW_ISF_SB_EEEEESI_SJ_SI_SJ_NS1G_6fusion15FusionCallbacksIS1K_NS1O_17LinearCombinationISI_fSI_fLNS_15FloatRoundStyleE2EEESH_S1N_JEEENS4_5SM1004TMEM4LOAD26SM100_TMEM_LOAD_32dp32b16xES13_NS14_INS15_ILi0ELi4ELi3EEES18_NSW_INS5_IJS19_NSA_ILi16EEEEEENS5_IJS1Z_SB_EEEEEEENS4_39AutoVectorizingCopyWithAssumedAlignmentILi128EEENS4_14SM90_TMA_STOREES23_S25_S25_EEEvvEEEEvNT_6ParamsE,"a",@progbits
	.sectionflags	@""
	.align	4
.nv.constant0._ZN7cutlass13device_kernelINS_4gemm6kernel13GemmUniversalIN4cute5tupleIJiiiiEEENS1_10collective13CollectiveMmaINS1_35MainloopSm100TmaUmmaWarpSpecializedILi4ELi2ELi4ENS5_IJNS4_1CILi1EEESB_SB_EEEEENS5_IJNSA_ILi128EEENSA_ILi48EEENSA_ILi256EEEEEENS_12float_e4m3_tENS5_IJlSB_lEEESI_SJ_NS4_8TiledMMAINS4_8MMA_AtomIJNS4_10MMA_TraitsINS4_19SM100_MMA_F8F6F4_SSEJSI_SI_fSE_SF_NS4_17integral_constantINS4_4UMMA5MajorELSQ_0EEESR_NSO_INSP_7ScaleInELSS_0EEEST_EEEEEENS4_6LayoutISC_NS5_IJNSA_ILi0EEESX_SX_EEEEENS5_IJNS4_10UnderscoreES10_S10_EEEEENS4_13SM90_TMA_LOADENS4_14ComposedLayoutINS4_7SwizzleILi3ELi4ELi3EEENS4_18smem_ptr_flag_bitsILi8EEENSW_INS5_IJNSA_ILi8EEESE_EEENS5_IJSE_SB_EEEEEEEvNS4_8identityES13_S1D_vS1E_EENS_8epilogue10collective18CollectiveEpilogueINS1G_23Sm100TmaWarpSpecializedILi1ELi1ELi48ELb0ELb0EEEJSH_NS5_IJNSW_ISE_SB_EENSW_ISF_SB_EEEEESI_SJ_SI_SJ_NS1G_6fusion15FusionCallbacksIS1K_NS1O_17LinearCombinationISI_fSI_fLNS_15FloatRoundStyleE2EEESH_S1N_JEEENS4_5SM1004TMEM4LOAD26SM100_TMEM_LOAD_32dp32b16xES13_NS14_INS15_ILi0ELi4ELi3EEES18_NSW_INS5_IJS19_NSA_ILi16EEEEEENS5_IJS1Z_SB_EEEEEEENS4_39AutoVectorizingCopyWithAssumedAlignmentILi128EEENS4_14SM90_TMA_STOREES23_S25_S25_EEEvvEEEEvNT_6ParamsE:
	.zero		2944


//--------------------- SYMBOLS --------------------------

	.type		.nv.reservedSmem.offset0,@object
	.size		.nv.reservedSmem.offset0,0x4
	.type		.nv.reservedSmem.cap,@object
	.size		.nv.reservedSmem.cap,0x4
	.type		__assertfail,@function
